	.target	sm_103a

	.elftype	@"ET_EXEC"


//--------------------- .note.nv.tkinfo           --------------------------
	.section	.note.nv.tkinfo,"",@"SHT_NOTE"
	.sectionflags	@"SHF_NOTE_NV_TKINFO"
	.tkinfo
        /*0018*/ 	.word	0x00000002
        /*0030*/ 	.string	""
        /*0030*/ 	.string	"ptxas"
        /*0030*/ 	.string	"Cuda compilation tools, release 13.0, V13.0.88"
        /*0030*/ 	.string	"Build cuda_13.0.r13.0/compiler.36424714_0"
        /*0030*/ 	.string	"-arch sm_103a -m 64 "



//--------------------- .note.nv.cuinfo           --------------------------
	.section	.note.nv.cuinfo,"",@"SHT_NOTE"
	.sectionflags	@"SHF_NOTE_NV_CUINFO"
        /*0018*/ 	.short	0x0002
        /*001a*/ 	.short	0x0067
        /*001c*/ 	.short	0x0082
	.zero		2


//--------------------- .nv.info                  --------------------------
	.section	.nv.info,"",@"SHT_CUDA_INFO"
	.align	4


	//----- nvinfo : EIATTR_REGCOUNT
	.align		4
        /*0000*/ 	.byte	0x04, 0x2f
        /*0002*/ 	.short	(.L_12 - .L_11)
	.align		4
.L_11:
        /*0004*/ 	.word	index@(_ZN7cutlass13device_kernelIN5flash11enable_sm90INS1_16FlashAttnFwdSm90INS1_25CollectiveMainloopFwdSm90ILi2EN4cute5tupleIJNS5_1CILi1EEES8_S8_EEENS6_IJNS7_ILi128EEESA_NS7_ILi192EEEEEELi128ENS_6half_tEfNS_4arch4Sm90ELb1ELb0ELb1ELb1ELb0ELb1ELb0ELb1ELb1ELb1ELb0ELb0EEENS1_21CollectiveEpilogueFwdINS6_IJSA_SA_SA_EEES9_SD_SF_Li256ELb1ELb1ELb0ELb0EEENS1_36VarlenDynamicPersistentTileSchedulerILi128ELi128ELi256ELi128ELb0ELb1ELb1ELb1ELb1ELb1EEEEEEEEEvNT_6ParamsE)
        /*0008*/ 	.word	0x00000004


	//----- nvinfo : EIATTR_FRAME_SIZE
	.align		4
.L_12:
        /*000c*/ 	.byte	0x04, 0x11
        /*000e*/ 	.short	(.L_14 - .L_13)
	.align		4
.L_13:
        /*0010*/ 	.word	index@(_ZN7cutlass13device_kernelIN5flash11enable_sm90INS1_16FlashAttnFwdSm90INS1_25CollectiveMainloopFwdSm90ILi2EN4cute5tupleIJNS5_1CILi1EEES8_S8_EEENS6_IJNS7_ILi128EEESA_NS7_ILi192EEEEEELi128ENS_6half_tEfNS_4arch4Sm90ELb1ELb0ELb1ELb1ELb0ELb1ELb0ELb1ELb1ELb1ELb0ELb0EEENS1_21CollectiveEpilogueFwdINS6_IJSA_SA_SA_EEES9_SD_SF_Li256ELb1ELb1ELb0ELb0EEENS1_36VarlenDynamicPersistentTileSchedulerILi128ELi128ELi256ELi128ELb0ELb1ELb1ELb1ELb1ELb1EEEEEEEEEvNT_6ParamsE)
        /*0014*/ 	.word	0x00000000


	//----- nvinfo : EIATTR_REGCOUNT
	.align		4
.L_14:
        /*0018*/ 	.byte	0x04, 0x2f
        /*001a*/ 	.short	(.L_16 - .L_15)
	.align		4
.L_15:
        /*001c*/ 	.word	index@(_ZN7cutlass13device_kernelIN5flash11enable_sm90INS1_16FlashAttnFwdSm90INS1_25CollectiveMainloopFwdSm90ILi2EN4cute5tupleIJNS5_1CILi1EEES8_S8_EEENS6_IJNS7_ILi128EEESA_NS7_ILi192EEEEEELi128ENS_6half_tEfNS_4arch4Sm90ELb1ELb0ELb1ELb1ELb0ELb0ELb0ELb1ELb1ELb1ELb0ELb0EEENS1_21CollectiveEpilogueFwdINS6_IJSA_SA_SA_EEES9_SD_SF_Li256ELb1ELb1ELb0ELb0EEENS1_36VarlenDynamicPersistentTileSchedulerILi128ELi128ELi256ELi128ELb0ELb1ELb1ELb1ELb1ELb1EEEEEEEEEvNT_6ParamsE)
        /*0020*/ 	.word	0x00000004


	//----- nvinfo : EIATTR_FRAME_SIZE
	.align		4
.L_16:
        /*0024*/ 	.byte	0x04, 0x11
        /*0026*/ 	.short	(.L_18 - .L_17)
	.align		4
.L_17:
        /*0028*/ 	.word	index@(_ZN7cutlass13device_kernelIN5flash11enable_sm90INS1_16FlashAttnFwdSm90INS1_25CollectiveMainloopFwdSm90ILi2EN4cute5tupleIJNS5_1CILi1EEES8_S8_EEENS6_IJNS7_ILi128EEESA_NS7_ILi192EEEEEELi128ENS_6half_tEfNS_4arch4Sm90ELb1ELb0ELb1ELb1ELb0ELb0ELb0ELb1ELb1ELb1ELb0ELb0EEENS1_21CollectiveEpilogueFwdINS6_IJSA_SA_SA_EEES9_SD_SF_Li256ELb1ELb1ELb0ELb0EEENS1_36VarlenDynamicPersistentTileSchedulerILi128ELi128ELi256ELi128ELb0ELb1ELb1ELb1ELb1ELb1EEEEEEEEEvNT_6ParamsE)
        /*002c*/ 	.word	0x00000000


	//----- nvinfo : EIATTR_REGCOUNT
	.align		4
.L_18:
        /*0030*/ 	.byte	0x04, 0x2f
        /*0032*/ 	.short	(.L_20 - .L_19)
	.align		4
.L_19:
        /*0034*/ 	.word	index@(_ZN7cutlass13device_kernelIN5flash11enable_sm90INS1_16FlashAttnFwdSm90INS1_25CollectiveMainloopFwdSm90ILi2EN4cute5tupleIJNS5_1CILi1EEES8_S8_EEENS6_IJNS7_ILi128EEESA_NS7_ILi192EEEEEELi128ENS_6half_tEfNS_4arch4Sm90ELb1ELb0ELb1ELb0ELb0ELb0ELb0ELb1ELb1ELb1ELb0ELb0EEENS1_21CollectiveEpilogueFwdINS6_IJSA_SA_SA_EEES9_SD_SF_Li256ELb0ELb1ELb0ELb0EEENS1_30DynamicPersistentTileSchedulerILi256ELi128ELb0ELb1ELb1EEEEEEEEEvNT_6ParamsE)
        /*0038*/ 	.word	0x00000004


	//----- nvinfo : EIATTR_FRAME_SIZE
	.align		4
.L_20:
        /*003c*/ 	.byte	0x04, 0x11
        /*003e*/ 	.short	(.L_22 - .L_21)
	.align		4
.L_21:
        /*0040*/ 	.word	index@(_ZN7cutlass13device_kernelIN5flash11enable_sm90INS1_16FlashAttnFwdSm90INS1_25CollectiveMainloopFwdSm90ILi2EN4cute5tupleIJNS5_1CILi1EEES8_S8_EEENS6_IJNS7_ILi128EEESA_NS7_ILi192EEEEEELi128ENS_6half_tEfNS_4arch4Sm90ELb1ELb0ELb1ELb0ELb0ELb0ELb0ELb1ELb1ELb1ELb0ELb0EEENS1_21CollectiveEpilogueFwdINS6_IJSA_SA_SA_EEES9_SD_SF_Li256ELb0ELb1ELb0ELb0EEENS1_30DynamicPersistentTileSchedulerILi256ELi128ELb0ELb1ELb1EEEEEEEEEvNT_6ParamsE)
        /*0044*/ 	.word	0x00000000


	//----- nvinfo : EIATTR_REGCOUNT
	.align		4
.L_22:
        /*0048*/ 	.byte	0x04, 0x2f
        /*004a*/ 	.short	(.L_24 - .L_23)
	.align		4
.L_23:
        /*004c*/ 	.word	index@(_ZN7cutlass13device_kernelIN5flash11enable_sm90INS1_16FlashAttnFwdSm90INS1_25CollectiveMainloopFwdSm90ILi2EN4cute5tupleIJNS5_1CILi1EEES8_S8_EEENS6_IJNS7_ILi128EEENS7_ILi96EEENS7_ILi192EEEEEELi128ENS_6half_tEfNS_4arch4Sm90ELb0ELb1ELb1ELb1ELb0ELb1ELb0ELb1ELb1ELb1ELb0ELb0EEENS1_21CollectiveEpilogueFwdINS6_IJSA_SA_SB_EEES9_SE_SG_Li256ELb1ELb1ELb0ELb0EEENS1_36VarlenDynamicPersistentTileSchedulerILi128ELi96ELi256ELi128ELb0ELb1ELb1ELb1ELb0ELb1EEEEEEEEEvNT_6ParamsE)
        /*0050*/ 	.word	0x00000004


	//----- nvinfo : EIATTR_FRAME_SIZE
	.align		4
.L_24:
        /*0054*/ 	.byte	0x04, 0x11
        /*0056*/ 	.short	(.L_26 - .L_25)
	.align		4
.L_25:
        /*0058*/ 	.word	index@(_ZN7cutlass13device_kernelIN5flash11enable_sm90INS1_16FlashAttnFwdSm90INS1_25CollectiveMainloopFwdSm90ILi2EN4cute5tupleIJNS5_1CILi1EEES8_S8_EEENS6_IJNS7_ILi128EEENS7_ILi96EEENS7_ILi192EEEEEELi128ENS_6half_tEfNS_4arch4Sm90ELb0ELb1ELb1ELb1ELb0ELb1ELb0ELb1ELb1ELb1ELb0ELb0EEENS1_21CollectiveEpilogueFwdINS6_IJSA_SA_SB_EEES9_SE_SG_Li256ELb1ELb1ELb0ELb0EEENS1_36VarlenDynamicPersistentTileSchedulerILi128ELi96ELi256ELi128ELb0ELb1ELb1ELb1ELb0ELb1EEEEEEEEEvNT_6ParamsE)
        /*005c*/ 	.word	0x00000000


	//----- nvinfo : EIATTR_REGCOUNT
	.align		4
.L_26:
        /*0060*/ 	.byte	0x04, 0x2f
        /*0062*/ 	.short	(.L_28 - .L_27)
	.align		4
.L_27:
        /*0064*/ 	.word	index@(_ZN7cutlass13device_kernelIN5flash11enable_sm90INS1_16FlashAttnFwdSm90INS1_25CollectiveMainloopFwdSm90ILi2EN4cute5tupleIJNS5_1CILi1EEES8_S8_EEENS6_IJNS7_ILi128EEENS7_ILi96EEENS7_ILi192EEEEEELi128ENS_6half_tEfNS_4arch4Sm90ELb0ELb1ELb1ELb1ELb0ELb0ELb0ELb1ELb1ELb1ELb0ELb0EEENS1_21CollectiveEpilogueFwdINS6_IJSA_SA_SB_EEES9_SE_SG_Li256ELb1ELb1ELb0ELb0EEENS1_36VarlenDynamicPersistentTileSchedulerILi128ELi96ELi256ELi128ELb0ELb1ELb1ELb1ELb0ELb1EEEEEEEEEvNT_6ParamsE)
        /*0068*/ 	.word	0x00000004


	//----- nvinfo : EIATTR_FRAME_SIZE
	.align		4
.L_28:
        /*006c*/ 	.byte	0x04, 0x11
        /*006e*/ 	.short	(.L_30 - .L_29)
	.align		4
.L_29:
        /*0070*/ 	.word	index@(_ZN7cutlass13device_kernelIN5flash11enable_sm90INS1_16FlashAttnFwdSm90INS1_25CollectiveMainloopFwdSm90ILi2EN4cute5tupleIJNS5_1CILi1EEES8_S8_EEENS6_IJNS7_ILi128EEENS7_ILi96EEENS7_ILi192EEEEEELi128ENS_6half_tEfNS_4arch4Sm90ELb0ELb1ELb1ELb1ELb0ELb0ELb0ELb1ELb1ELb1ELb0ELb0EEENS1_21CollectiveEpilogueFwdINS6_IJSA_SA_SB_EEES9_SE_SG_Li256ELb1ELb1ELb0ELb0EEENS1_36VarlenDynamicPersistentTileSchedulerILi128ELi96ELi256ELi128ELb0ELb1ELb1ELb1ELb0ELb1EEEEEEEEEvNT_6ParamsE)
        /*0074*/ 	.word	0x00000000


	//----- nvinfo : EIATTR_REGCOUNT
	.align		4
.L_30:
        /*0078*/ 	.byte	0x04, 0x2f
        /*007a*/ 	.short	(.L_32 - .L_31)
	.align		4
.L_31:
        /*007c*/ 	.word	index@(_ZN7cutlass13device_kernelIN5flash11enable_sm90INS1_16FlashAttnFwdSm90INS1_25CollectiveMainloopFwdSm90ILi2EN4cute5tupleIJNS5_1CILi1EEES8_S8_EEENS6_IJNS7_ILi128EEENS7_ILi96EEENS7_ILi192EEEEEELi128ENS_6half_tEfNS_4arch4Sm90ELb0ELb1ELb1ELb0ELb0ELb0ELb0ELb1ELb1ELb1ELb0ELb0EEENS1_21CollectiveEpilogueFwdINS6_IJSA_SA_SB_EEES9_SE_SG_Li256ELb0ELb1ELb0ELb0EEENS1_30DynamicPersistentTileSchedulerILi256ELi128ELb0ELb1ELb1EEEEEEEEEvNT_6ParamsE)
        /*0080*/ 	.word	0x00000004


	//----- nvinfo : EIATTR_FRAME_SIZE
	.align		4
.L_32:
        /*0084*/ 	.byte	0x04, 0x11
        /*0086*/ 	.short	(.L_34 - .L_33)
	.align		4
.L_33:
        /*0088*/ 	.word	index@(_ZN7cutlass13device_kernelIN5flash11enable_sm90INS1_16FlashAttnFwdSm90INS1_25CollectiveMainloopFwdSm90ILi2EN4cute5tupleIJNS5_1CILi1EEES8_S8_EEENS6_IJNS7_ILi128EEENS7_ILi96EEENS7_ILi192EEEEEELi128ENS_6half_tEfNS_4arch4Sm90ELb0ELb1ELb1ELb0ELb0ELb0ELb0ELb1ELb1ELb1ELb0ELb0EEENS1_21CollectiveEpilogueFwdINS6_IJSA_SA_SB_EEES9_SE_SG_Li256ELb0ELb1ELb0ELb0EEENS1_30DynamicPersistentTileSchedulerILi256ELi128ELb0ELb1ELb1EEEEEEEEEvNT_6ParamsE)
        /*008c*/ 	.word	0x00000000


	//----- nvinfo : EIATTR_REGCOUNT
	.align		4
.L_34:
        /*0090*/ 	.byte	0x04, 0x2f
        /*0092*/ 	.short	(.L_36 - .L_35)
	.align		4
.L_35:
        /*0094*/ 	.word	index@(_ZN7cutlass13device_kernelIN5flash11enable_sm90INS1_16FlashAttnFwdSm90INS1_25CollectiveMainloopFwdSm90ILi2EN4cute5tupleIJNS5_1CILi1EEES8_S8_EEENS6_IJNS7_ILi128EEESA_NS7_ILi192EEEEEELi128ENS_6half_tEfNS_4arch4Sm90ELb0ELb0ELb1ELb1ELb0ELb1ELb0ELb1ELb1ELb1ELb0ELb0EEENS1_21CollectiveEpilogueFwdINS6_IJSA_SA_SA_EEES9_SD_SF_Li256ELb1ELb1ELb0ELb0EEENS1_36VarlenDynamicPersistentTileSchedulerILi128ELi128ELi256ELi128ELb0ELb1ELb1ELb0ELb1ELb1EEEEEEEEEvNT_6ParamsE)
        /*0098*/ 	.word	0x00000004


	//----- nvinfo : EIATTR_FRAME_SIZE
	.align		4
.L_36:
        /*009c*/ 	.byte	0x04, 0x11
        /*009e*/ 	.short	(.L_38 - .L_37)
	.align		4
.L_37:
        /*00a0*/ 	.word	index@(_ZN7cutlass13device_kernelIN5flash11enable_sm90INS1_16FlashAttnFwdSm90INS1_25CollectiveMainloopFwdSm90ILi2EN4cute5tupleIJNS5_1CILi1EEES8_S8_EEENS6_IJNS7_ILi128EEESA_NS7_ILi192EEEEEELi128ENS_6half_tEfNS_4arch4Sm90ELb0ELb0ELb1ELb1ELb0ELb1ELb0ELb1ELb1ELb1ELb0ELb0EEENS1_21CollectiveEpilogueFwdINS6_IJSA_SA_SA_EEES9_SD_SF_Li256ELb1ELb1ELb0ELb0EEENS1_36VarlenDynamicPersistentTileSchedulerILi128ELi128ELi256ELi128ELb0ELb1ELb1ELb0ELb1ELb1EEEEEEEEEvNT_6ParamsE)
        /*00a4*/ 	.word	0x00000000


	//----- nvinfo : EIATTR_REGCOUNT
	.align		4
.L_38:
        /*00a8*/ 	.byte	0x04, 0x2f
        /*00aa*/ 	.short	(.L_40 - .L_39)
	.align		4
.L_39:
        /*00ac*/ 	.word	index@(_ZN7cutlass13device_kernelIN5flash11enable_sm90INS1_16FlashAttnFwdSm90INS1_25CollectiveMainloopFwdSm90ILi2EN4cute5tupleIJNS5_1CILi1EEES8_S8_EEENS6_IJNS7_ILi128EEESA_NS7_ILi192EEEEEELi128ENS_6half_tEfNS_4arch4Sm90ELb0ELb0ELb1ELb1ELb0ELb0ELb0ELb1ELb1ELb1ELb0ELb0EEENS1_21CollectiveEpilogueFwdINS6_IJSA_SA_SA_EEES9_SD_SF_Li256ELb1ELb1ELb0ELb0EEENS1_36VarlenDynamicPersistentTileSchedulerILi128ELi128ELi256ELi128ELb0ELb1ELb1ELb0ELb1ELb1EEEEEEEEEvNT_6ParamsE)
        /*00b0*/ 	.word	0x00000004


	//----- nvinfo : EIATTR_FRAME_SIZE
	.align		4
.L_40:
        /*00b4*/ 	.byte	0x04, 0x11
        /*00b6*/ 	.short	(.L_42 - .L_41)
	.align		4
.L_41:
        /*00b8*/ 	.word	index@(_ZN7cutlass13device_kernelIN5flash11enable_sm90INS1_16FlashAttnFwdSm90INS1_25CollectiveMainloopFwdSm90ILi2EN4cute5tupleIJNS5_1CILi1EEES8_S8_EEENS6_IJNS7_ILi128EEESA_NS7_ILi192EEEEEELi128ENS_6half_tEfNS_4arch4Sm90ELb0ELb0ELb1ELb1ELb0ELb0ELb0ELb1ELb1ELb1ELb0ELb0EEENS1_21CollectiveEpilogueFwdINS6_IJSA_SA_SA_EEES9_SD_SF_Li256ELb1ELb1ELb0ELb0EEENS1_36VarlenDynamicPersistentTileSchedulerILi128ELi128ELi256ELi128ELb0ELb1ELb1ELb0ELb1ELb1EEEEEEEEEvNT_6ParamsE)
        /*00bc*/ 	.word	0x00000000


	//----- nvinfo : EIATTR_REGCOUNT
	.align		4
.L_42:
        /*00c0*/ 	.byte	0x04, 0x2f
        /*00c2*/ 	.short	(.L_44 - .L_43)
	.align		4
.L_43:
        /*00c4*/ 	.word	index@(_ZN7cutlass13device_kernelIN5flash11enable_sm90INS1_16FlashAttnFwdSm90INS1_25CollectiveMainloopFwdSm90ILi2EN4cute5tupleIJNS5_1CILi2EEENS7_ILi1EEES9_EEENS6_IJNS7_ILi128EEESB_NS7_ILi192EEEEEELi128ENS_6half_tEfNS_4arch4Sm90ELb0ELb0ELb1ELb0ELb0ELb0ELb0ELb1ELb1ELb1ELb0ELb0EEENS1_21CollectiveEpilogueFwdINS6_IJSB_SB_SB_EEESA_SE_SG_Li256ELb0ELb1ELb0ELb0EEENS1_29StaticPersistentTileSchedulerILb0EEEEEEEEEvNT_6ParamsE)
        /*00c8*/ 	.word	0x00000004


	//----- nvinfo : EIATTR_FRAME_SIZE
	.align		4
.L_44:
        /*00cc*/ 	.byte	0x04, 0x11
        /*00ce*/ 	.short	(.L_46 - .L_45)
	.align		4
.L_45:
        /*00d0*/ 	.word	index@(_ZN7cutlass13device_kernelIN5flash11enable_sm90INS1_16FlashAttnFwdSm90INS1_25CollectiveMainloopFwdSm90ILi2EN4cute5tupleIJNS5_1CILi2EEENS7_ILi1EEES9_EEENS6_IJNS7_ILi128EEESB_NS7_ILi192EEEEEELi128ENS_6half_tEfNS_4arch4Sm90ELb0ELb0ELb1ELb0ELb0ELb0ELb0ELb1ELb1ELb1ELb0ELb0EEENS1_21CollectiveEpilogueFwdINS6_IJSB_SB_SB_EEESA_SE_SG_Li256ELb0ELb1ELb0ELb0EEENS1_29StaticPersistentTileSchedulerILb0EEEEEEEEEvNT_6ParamsE)
        /*00d4*/ 	.word	0x00000000


	//----- nvinfo : EIATTR_REGCOUNT
	.align		4
.L_46:
        /*00d8*/ 	.byte	0x04, 0x2f
        /*00da*/ 	.short	(.L_48 - .L_47)
	.align		4
.L_47:
        /*00dc*/ 	.word	index@(_ZN7cutlass13device_kernelIN5flash11enable_sm90INS1_16FlashAttnFwdSm90INS1_25CollectiveMainloopFwdSm90ILi2EN4cute5tupleIJNS5_1CILi1EEES8_S8_EEENS6_IJNS7_ILi128EEESA_NS7_ILi192EEEEEELi128ENS_6half_tEfNS_4arch4Sm90ELb0ELb0ELb1ELb0ELb0ELb0ELb0ELb1ELb1ELb1ELb0ELb0EEENS1_21CollectiveEpilogueFwdINS6_IJSA_SA_SA_EEES9_SD_SF_Li256ELb0ELb1ELb0ELb0EEENS1_29StaticPersistentTileSchedulerILb0EEEEEEEEEvNT_6ParamsE)
        /*00e0*/ 	.word	0x00000004


	//----- nvinfo : EIATTR_FRAME_SIZE
	.align		4
.L_48:
        /*00e4*/ 	.byte	0x04, 0x11
        /*00e6*/ 	.short	(.L_50 - .L_49)
	.align		4
.L_49:
        /*00e8*/ 	.word	index@(_ZN7cutlass13device_kernelIN5flash11enable_sm90INS1_16FlashAttnFwdSm90INS1_25CollectiveMainloopFwdSm90ILi2EN4cute5tupleIJNS5_1CILi1EEES8_S8_EEENS6_IJNS7_ILi128EEESA_NS7_ILi192EEEEEELi128ENS_6half_tEfNS_4arch4Sm90ELb0ELb0ELb1ELb0ELb0ELb0ELb0ELb1ELb1ELb1ELb0ELb0EEENS1_21CollectiveEpilogueFwdINS6_IJSA_SA_SA_EEES9_SD_SF_Li256ELb0ELb1ELb0ELb0EEENS1_29StaticPersistentTileSchedulerILb0EEEEEEEEEvNT_6ParamsE)
        /*00ec*/ 	.word	0x00000000


	//----- nvinfo : EIATTR_MIN_STACK_SIZE
	.align		4
.L_50:
        /*00f0*/ 	.byte	0x04, 0x12
        /*00f2*/ 	.short	(.L_52 - .L_51)
	.align		4
.L_51:
        /*00f4*/ 	.word	index@(_ZN7cutlass13device_kernelIN5flash11enable_sm90INS1_16FlashAttnFwdSm90INS1_25CollectiveMainloopFwdSm90ILi2EN4cute5tupleIJNS5_1CILi1EEES8_S8_EEENS6_IJNS7_ILi128EEESA_NS7_ILi192EEEEEELi128ENS_6half_tEfNS_4arch4Sm90ELb0ELb0ELb1ELb0ELb0ELb0ELb0ELb1ELb1ELb1ELb0ELb0EEENS1_21CollectiveEpilogueFwdINS6_IJSA_SA_SA_EEES9_SD_SF_Li256ELb0ELb1ELb0ELb0EEENS1_29StaticPersistentTileSchedulerILb0EEEEEEEEEvNT_6ParamsE)
        /*00f8*/ 	.word	0x00000000


	//----- nvinfo : EIATTR_MIN_STACK_SIZE
	.align		4
.L_52:
        /*00fc*/ 	.byte	0x04, 0x12
        /*00fe*/ 	.short	(.L_54 - .L_53)
	.align		4
.L_53:
        /*0100*/ 	.word	index@(_ZN7cutlass13device_kernelIN5flash11enable_sm90INS1_16FlashAttnFwdSm90INS1_25CollectiveMainloopFwdSm90ILi2EN4cute5tupleIJNS5_1CILi2EEENS7_ILi1EEES9_EEENS6_IJNS7_ILi128EEESB_NS7_ILi192EEEEEELi128ENS_6half_tEfNS_4arch4Sm90ELb0ELb0ELb1ELb0ELb0ELb0ELb0ELb1ELb1ELb1ELb0ELb0EEENS1_21CollectiveEpilogueFwdINS6_IJSB_SB_SB_EEESA_SE_SG_Li256ELb0ELb1ELb0ELb0EEENS1_29StaticPersistentTileSchedulerILb0EEEEEEEEEvNT_6ParamsE)
        /*0104*/ 	.word	0x00000000


	//----- nvinfo : EIATTR_MIN_STACK_SIZE
	.align		4
.L_54:
        /*0108*/ 	.byte	0x04, 0x12
        /*010a*/ 	.short	(.L_56 - .L_55)
	.align		4
.L_55:
        /*010c*/ 	.word	index@(_ZN7cutlass13device_kernelIN5flash11enable_sm90INS1_16FlashAttnFwdSm90INS1_25CollectiveMainloopFwdSm90ILi2EN4cute5tupleIJNS5_1CILi1EEES8_S8_EEENS6_IJNS7_ILi128EEESA_NS7_ILi192EEEEEELi128ENS_6half_tEfNS_4arch4Sm90ELb0ELb0ELb1ELb1ELb0ELb0ELb0ELb1ELb1ELb1ELb0ELb0EEENS1_21CollectiveEpilogueFwdINS6_IJSA_SA_SA_EEES9_SD_SF_Li256ELb1ELb1ELb0ELb0EEENS1_36VarlenDynamicPersistentTileSchedulerILi128ELi128ELi256ELi128ELb0ELb1ELb1ELb0ELb1ELb1EEEEEEEEEvNT_6ParamsE)
        /*0110*/ 	.word	0x00000000


	//----- nvinfo : EIATTR_MIN_STACK_SIZE
	.align		4
.L_56:
        /*0114*/ 	.byte	0x04, 0x12
        /*0116*/ 	.short	(.L_58 - .L_57)
	.align		4
.L_57:
        /*0118*/ 	.word	index@(_ZN7cutlass13device_kernelIN5flash11enable_sm90INS1_16FlashAttnFwdSm90INS1_25CollectiveMainloopFwdSm90ILi2EN4cute5tupleIJNS5_1CILi1EEES8_S8_EEENS6_IJNS7_ILi128EEESA_NS7_ILi192EEEEEELi128ENS_6half_tEfNS_4arch4Sm90ELb0ELb0ELb1ELb1ELb0ELb1ELb0ELb1ELb1ELb1ELb0ELb0EEENS1_21CollectiveEpilogueFwdINS6_IJSA_SA_SA_EEES9_SD_SF_Li256ELb1ELb1ELb0ELb0EEENS1_36VarlenDynamicPersistentTileSchedulerILi128ELi128ELi256ELi128ELb0ELb1ELb1ELb0ELb1ELb1EEEEEEEEEvNT_6ParamsE)
        /*011c*/ 	.word	0x00000000


	//----- nvinfo : EIATTR_MIN_STACK_SIZE
	.align		4
.L_58:
        /*0120*/ 	.byte	0x04, 0x12
        /*0122*/ 	.short	(.L_60 - .L_59)
	.align		4
.L_59:
        /*0124*/ 	.word	index@(_ZN7cutlass13device_kernelIN5flash11enable_sm90INS1_16FlashAttnFwdSm90INS1_25CollectiveMainloopFwdSm90ILi2EN4cute5tupleIJNS5_1CILi1EEES8_S8_EEENS6_IJNS7_ILi128EEENS7_ILi96EEENS7_ILi192EEEEEELi128ENS_6half_tEfNS_4arch4Sm90ELb0ELb1ELb1ELb0ELb0ELb0ELb0ELb1ELb1ELb1ELb0ELb0EEENS1_21CollectiveEpilogueFwdINS6_IJSA_SA_SB_EEES9_SE_SG_Li256ELb0ELb1ELb0ELb0EEENS1_30DynamicPersistentTileSchedulerILi256ELi128ELb0ELb1ELb1EEEEEEEEEvNT_6ParamsE)
        /*0128*/ 	.word	0x00000000


	//----- nvinfo : EIATTR_MIN_STACK_SIZE
	.align		4
.L_60:
        /*012c*/ 	.byte	0x04, 0x12
        /*012e*/ 	.short	(.L_62 - .L_61)
	.align		4
.L_61:
        /*0130*/ 	.word	index@(_ZN7cutlass13device_kernelIN5flash11enable_sm90INS1_16FlashAttnFwdSm90INS1_25CollectiveMainloopFwdSm90ILi2EN4cute5tupleIJNS5_1CILi1EEES8_S8_EEENS6_IJNS7_ILi128EEENS7_ILi96EEENS7_ILi192EEEEEELi128ENS_6half_tEfNS_4arch4Sm90ELb0ELb1ELb1ELb1ELb0ELb0ELb0ELb1ELb1ELb1ELb0ELb0EEENS1_21CollectiveEpilogueFwdINS6_IJSA_SA_SB_EEES9_SE_SG_Li256ELb1ELb1ELb0ELb0EEENS1_36VarlenDynamicPersistentTileSchedulerILi128ELi96ELi256ELi128ELb0ELb1ELb1ELb1ELb0ELb1EEEEEEEEEvNT_6ParamsE)
        /*0134*/ 	.word	0x00000000


	//----- nvinfo : EIATTR_MIN_STACK_SIZE
	.align		4
.L_62:
        /*0138*/ 	.byte	0x04, 0x12
        /*013a*/ 	.short	(.L_64 - .L_63)
	.align		4
.L_63:
        /*013c*/ 	.word	index@(_ZN7cutlass13device_kernelIN5flash11enable_sm90INS1_16FlashAttnFwdSm90INS1_25CollectiveMainloopFwdSm90ILi2EN4cute5tupleIJNS5_1CILi1EEES8_S8_EEENS6_IJNS7_ILi128EEENS7_ILi96EEENS7_ILi192EEEEEELi128ENS_6half_tEfNS_4arch4Sm90ELb0ELb1ELb1ELb1ELb0ELb1ELb0ELb1ELb1ELb1ELb0ELb0EEENS1_21CollectiveEpilogueFwdINS6_IJSA_SA_SB_EEES9_SE_SG_Li256ELb1ELb1ELb0ELb0EEENS1_36VarlenDynamicPersistentTileSchedulerILi128ELi96ELi256ELi128ELb0ELb1ELb1ELb1ELb0ELb1EEEEEEEEEvNT_6ParamsE)
        /*0140*/ 	.word	0x00000000


	//----- nvinfo : EIATTR_MIN_STACK_SIZE
	.align		4
.L_64:
        /*0144*/ 	.byte	0x04, 0x12
        /*0146*/ 	.short	(.L_66 - .L_65)
	.align		4
.L_65:
        /*0148*/ 	.word	index@(_ZN7cutlass13device_kernelIN5flash11enable_sm90INS1_16FlashAttnFwdSm90INS1_25CollectiveMainloopFwdSm90ILi2EN4cute5tupleIJNS5_1CILi1EEES8_S8_EEENS6_IJNS7_ILi128EEESA_NS7_ILi192EEEEEELi128ENS_6half_tEfNS_4arch4Sm90ELb1ELb0ELb1ELb0ELb0ELb0ELb0ELb1ELb1ELb1ELb0ELb0EEENS1_21CollectiveEpilogueFwdINS6_IJSA_SA_SA_EEES9_SD_SF_Li256ELb0ELb1ELb0ELb0EEENS1_30DynamicPersistentTileSchedulerILi256ELi128ELb0ELb1ELb1EEEEEEEEEvNT_6ParamsE)
        /*014c*/ 	.word	0x00000000


	//----- nvinfo : EIATTR_MIN_STACK_SIZE
	.align		4
.L_66:
        /*0150*/ 	.byte	0x04, 0x12
        /*0152*/ 	.short	(.L_68 - .L_67)
	.align		4
.L_67:
        /*0154*/ 	.word	index@(_ZN7cutlass13device_kernelIN5flash11enable_sm90INS1_16FlashAttnFwdSm90INS1_25CollectiveMainloopFwdSm90ILi2EN4cute5tupleIJNS5_1CILi1EEES8_S8_EEENS6_IJNS7_ILi128EEESA_NS7_ILi192EEEEEELi128ENS_6half_tEfNS_4arch4Sm90ELb1ELb0ELb1ELb1ELb0ELb0ELb0ELb1ELb1ELb1ELb0ELb0EEENS1_21CollectiveEpilogueFwdINS6_IJSA_SA_SA_EEES9_SD_SF_Li256ELb1ELb1ELb0ELb0EEENS1_36VarlenDynamicPersistentTileSchedulerILi128ELi128ELi256ELi128ELb0ELb1ELb1ELb1ELb1ELb1EEEEEEEEEvNT_6ParamsE)
        /*0158*/ 	.word	0x00000000


	//----- nvinfo : EIATTR_MIN_STACK_SIZE
	.align		4
.L_68:
        /*015c*/ 	.byte	0x04, 0x12
        /*015e*/ 	.short	(.L_70 - .L_69)
	.align		4
.L_69:
        /*0160*/ 	.word	index@(_ZN7cutlass13device_kernelIN5flash11enable_sm90INS1_16FlashAttnFwdSm90INS1_25CollectiveMainloopFwdSm90ILi2EN4cute5tupleIJNS5_1CILi1EEES8_S8_EEENS6_IJNS7_ILi128EEESA_NS7_ILi192EEEEEELi128ENS_6half_tEfNS_4arch4Sm90ELb1ELb0ELb1ELb1ELb0ELb1ELb0ELb1ELb1ELb1ELb0ELb0EEENS1_21CollectiveEpilogueFwdINS6_IJSA_SA_SA_EEES9_SD_SF_Li256ELb1ELb1ELb0ELb0EEENS1_36VarlenDynamicPersistentTileSchedulerILi128ELi128ELi256ELi128ELb0ELb1ELb1ELb1ELb1ELb1EEEEEEEEEvNT_6ParamsE)
        /*0164*/ 	.word	0x00000000
.L_70:


//--------------------- .nv.compat                --------------------------
	.section	.nv.compat,"",@"SHT_CUDA_COMPAT_INFO"
	.align	4
        /*0000*/ 	.byte	0x02, 0x09, 0x01, 0x00, 0x02, 0x02, 0x01, 0x00, 0x02, 0x05, 0x05, 0x00, 0x03, 0x07, 0x01, 0x01
        /*0010*/ 	.byte	0x02, 0x03, 0x00, 0x00, 0x02, 0x06, 0x01, 0x00, 0x04, 0x0b, 0x08, 0x00, 0x00, 0x00, 0x00, 0x00
        /*0020*/ 	.byte	0x00, 0x00, 0x00, 0x00


//--------------------- .nv.info._ZN7cutlass13device_kernelIN5flash11enable_sm90INS1_16FlashAttnFwdSm90INS1_25CollectiveMainloopFwdSm90ILi2EN4cute5tupleIJNS5_1CILi1EEES8_S8_EEENS6_IJNS7_ILi128EEESA_NS7_ILi192EEEEEELi128ENS_6half_tEfNS_4arch4Sm90ELb0ELb0ELb1ELb0ELb0ELb0ELb0ELb1ELb1ELb1ELb0ELb0EEENS1_21CollectiveEpilogueFwdINS6_IJSA_SA_SA_EEES9_SD_SF_Li256ELb0ELb1ELb0ELb0EEENS1_29StaticPersistentTileSchedulerILb0EEEEEEEEEvNT_6ParamsE --------------------------
	.section	.nv.info._ZN7cutlass13device_kernelIN5flash11enable_sm90INS1_16FlashAttnFwdSm90INS1_25CollectiveMainloopFwdSm90ILi2EN4cute5tupleIJNS5_1CILi1EEES8_S8_EEENS6_IJNS7_ILi128EEESA_NS7_ILi192EEEEEELi128ENS_6half_tEfNS_4arch4Sm90ELb0ELb0ELb1ELb0ELb0ELb0ELb0ELb1ELb1ELb1ELb0ELb0EEENS1_21CollectiveEpilogueFwdINS6_IJSA_SA_SA_EEES9_SD_SF_Li256ELb0ELb1ELb0ELb0EEENS1_29StaticPersistentTileSchedulerILb0EEEEEEEEEvNT_6ParamsE,"",@"SHT_CUDA_INFO"
	.sectionflags	@""
	.align	4


	//----- nvinfo : EIATTR_CUDA_API_VERSION
	.align		4
        /*0000*/ 	.byte	0x04, 0x37
        /*0002*/ 	.short	(.L_72 - .L_71)
.L_71:
        /*0004*/ 	.word	0x00000082


	//----- nvinfo : EIATTR_KPARAM_INFO
	.align		4
.L_72:
        /*0008*/ 	.byte	0x04, 0x17
        /*000a*/ 	.short	(.L_74 - .L_73)
.L_73:
        /*000c*/ 	.word	0x00000000
        /*0010*/ 	.short	0x0000
        /*0012*/ 	.short	0x0000
        /*0014*/ 	.byte	0x00, 0xf0, 0x01, 0x28


	//----- nvinfo : EIATTR_SPARSE_MMA_MASK
	.align		4
.L_74:
        /*0018*/ 	.byte	0x03, 0x50
        /*001a*/ 	.short	0x0000


	//----- nvinfo : EIATTR_MAXREG_COUNT
	.align		4
        /*001c*/ 	.byte	0x03, 0x1b
        /*001e*/ 	.short	0x00a8


	//----- nvinfo : EIATTR_MERCURY_ISA_VERSION
	.align		4
        /*0020*/ 	.byte	0x03, 0x5f
        /*0022*/ 	.short	0x0101


	//----- nvinfo : EIATTR_VRC_CTA_INIT_COUNT
	.align		4
        /*0024*/ 	.byte	0x02, 0x4a
	.zero		1
	.zero		1


	//----- nvinfo : EIATTR_EXIT_INSTR_OFFSETS
	.align		4
        /*0028*/ 	.byte	0x04, 0x1c
        /*002a*/ 	.short	(.L_76 - .L_75)


	//   ....[0]....
.L_75:
        /*002c*/ 	.word	0x00000010


	//----- nvinfo : EIATTR_MAX_THREADS
	.align		4
.L_76:
        /*0030*/ 	.byte	0x04, 0x05
        /*0032*/ 	.short	(.L_78 - .L_77)
.L_77:
        /*0034*/ 	.word	0x00000180
        /*0038*/ 	.word	0x00000001
        /*003c*/ 	.word	0x00000001


	//----- nvinfo : EIATTR_CBANK_PARAM_SIZE
	.align		4
.L_78:
        /*0040*/ 	.byte	0x03, 0x19
        /*0042*/ 	.short	0x0a00


	//----- nvinfo : EIATTR_PARAM_CBANK
	.align		4
        /*0044*/ 	.byte	0x04, 0x0a
        /*0046*/ 	.short	(.L_80 - .L_79)
	.align		4
.L_79:
        /*0048*/ 	.word	index@(.nv.constant0._ZN7cutlass13device_kernelIN5flash11enable_sm90INS1_16FlashAttnFwdSm90INS1_25CollectiveMainloopFwdSm90ILi2EN4cute5tupleIJNS5_1CILi1EEES8_S8_EEENS6_IJNS7_ILi128EEESA_NS7_ILi192EEEEEELi128ENS_6half_tEfNS_4arch4Sm90ELb0ELb0ELb1ELb0ELb0ELb0ELb0ELb1ELb1ELb1ELb0ELb0EEENS1_21CollectiveEpilogueFwdINS6_IJSA_SA_SA_EEES9_SD_SF_Li256ELb0ELb1ELb0ELb0EEENS1_29StaticPersistentTileSchedulerILb0EEEEEEEEEvNT_6ParamsE)
        /*004c*/ 	.short	0x0380
        /*004e*/ 	.short	0x0a00


	//----- nvinfo : EIATTR_SW_WAR
	.align		4
.L_80:
        /*0050*/ 	.byte	0x04, 0x36
        /*0052*/ 	.short	(.L_82 - .L_81)
.L_81:
        /*0054*/ 	.word	0x00000008
.L_82:


//--------------------- .nv.info._ZN7cutlass13device_kernelIN5flash11enable_sm90INS1_16FlashAttnFwdSm90INS1_25CollectiveMainloopFwdSm90ILi2EN4cute5tupleIJNS5_1CILi2EEENS7_ILi1EEES9_EEENS6_IJNS7_ILi128EEESB_NS7_ILi192EEEEEELi128ENS_6half_tEfNS_4arch4Sm90ELb0ELb0ELb1ELb0ELb0ELb0ELb0ELb1ELb1ELb1ELb0ELb0EEENS1_21CollectiveEpilogueFwdINS6_IJSB_SB_SB_EEESA_SE_SG_Li256ELb0ELb1ELb0ELb0EEENS1_29StaticPersistentTileSchedulerILb0EEEEEEEEEvNT_6ParamsE --------------------------
	.section	.nv.info._ZN7cutlass13device_kernelIN5flash11enable_sm90INS1_16FlashAttnFwdSm90INS1_25CollectiveMainloopFwdSm90ILi2EN4cute5tupleIJNS5_1CILi2EEENS7_ILi1EEES9_EEENS6_IJNS7_ILi128EEESB_NS7_ILi192EEEEEELi128ENS_6half_tEfNS_4arch4Sm90ELb0ELb0ELb1ELb0ELb0ELb0ELb0ELb1ELb1ELb1ELb0ELb0EEENS1_21CollectiveEpilogueFwdINS6_IJSB_SB_SB_EEESA_SE_SG_Li256ELb0ELb1ELb0ELb0EEENS1_29StaticPersistentTileSchedulerILb0EEEEEEEEEvNT_6ParamsE,"",@"SHT_CUDA_INFO"
	.sectionflags	@""
	.align	4


	//----- nvinfo : EIATTR_CUDA_API_VERSION
	.align		4
        /*0000*/ 	.byte	0x04, 0x37
        /*0002*/ 	.short	(.L_84 - .L_83)
.L_83:
        /*0004*/ 	.word	0x00000082


	//----- nvinfo : EIATTR_KPARAM_INFO
	.align		4
.L_84:
        /*0008*/ 	.byte	0x04, 0x17
        /*000a*/ 	.short	(.L_86 - .L_85)
.L_85:
        /*000c*/ 	.word	0x00000000
        /*0010*/ 	.short	0x0000
        /*0012*/ 	.short	0x0000
        /*0014*/ 	.byte	0x00, 0xf0, 0x01, 0x28


	//----- nvinfo : EIATTR_SPARSE_MMA_MASK
	.align		4
.L_86:
        /*0018*/ 	.byte	0x03, 0x50
        /*001a*/ 	.short	0x0000


	//----- nvinfo : EIATTR_MAXREG_COUNT
	.align		4
        /*001c*/ 	.byte	0x03, 0x1b
        /*001e*/ 	.short	0x00a8


	//----- nvinfo : EIATTR_MERCURY_ISA_VERSION
	.align		4
        /*0020*/ 	.byte	0x03, 0x5f
        /*0022*/ 	.short	0x0101


	//----- nvinfo : EIATTR_VRC_CTA_INIT_COUNT
	.align		4
        /*0024*/ 	.byte	0x02, 0x4a
	.zero		1
	.zero		1


	//----- nvinfo : EIATTR_EXIT_INSTR_OFFSETS
	.align		4
        /*0028*/ 	.byte	0x04, 0x1c
        /*002a*/ 	.short	(.L_88 - .L_87)


	//   ....[0]....
.L_87:
        /*002c*/ 	.word	0x00000010


	//----- nvinfo : EIATTR_MAX_THREADS
	.align		4
.L_88:
        /*0030*/ 	.byte	0x04, 0x05
        /*0032*/ 	.short	(.L_90 - .L_89)
.L_89:
        /*0034*/ 	.word	0x00000180
        /*0038*/ 	.word	0x00000001
        /*003c*/ 	.word	0x00000001


	//----- nvinfo : EIATTR_CBANK_PARAM_SIZE
	.align		4
.L_90:
        /*0040*/ 	.byte	0x03, 0x19
        /*0042*/ 	.short	0x0a00


	//----- nvinfo : EIATTR_PARAM_CBANK
	.align		4
        /*0044*/ 	.byte	0x04, 0x0a
        /*0046*/ 	.short	(.L_92 - .L_91)
	.align		4
.L_91:
        /*0048*/ 	.word	index@(.nv.constant0._ZN7cutlass13device_kernelIN5flash11enable_sm90INS1_16FlashAttnFwdSm90INS1_25CollectiveMainloopFwdSm90ILi2EN4cute5tupleIJNS5_1CILi2EEENS7_ILi1EEES9_EEENS6_IJNS7_ILi128EEESB_NS7_ILi192EEEEEELi128ENS_6half_tEfNS_4arch4Sm90ELb0ELb0ELb1ELb0ELb0ELb0ELb0ELb1ELb1ELb1ELb0ELb0EEENS1_21CollectiveEpilogueFwdINS6_IJSB_SB_SB_EEESA_SE_SG_Li256ELb0ELb1ELb0ELb0EEENS1_29StaticPersistentTileSchedulerILb0EEEEEEEEEvNT_6ParamsE)
        /*004c*/ 	.short	0x0380
        /*004e*/ 	.short	0x0a00


	//----- nvinfo : EIATTR_SW_WAR
	.align		4
.L_92:
        /*0050*/ 	.byte	0x04, 0x36
        /*0052*/ 	.short	(.L_94 - .L_93)
.L_93:
        /*0054*/ 	.word	0x00000008
.L_94:


//--------------------- .nv.info._ZN7cutlass13device_kernelIN5flash11enable_sm90INS1_16FlashAttnFwdSm90INS1_25CollectiveMainloopFwdSm90ILi2EN4cute5tupleIJNS5_1CILi1EEES8_S8_EEENS6_IJNS7_ILi128EEESA_NS7_ILi192EEEEEELi128ENS_6half_tEfNS_4arch4Sm90ELb0ELb0ELb1ELb1ELb0ELb0ELb0ELb1ELb1ELb1ELb0ELb0EEENS1_21CollectiveEpilogueFwdINS6_IJSA_SA_SA_EEES9_SD_SF_Li256ELb1ELb1ELb0ELb0EEENS1_36VarlenDynamicPersistentTileSchedulerILi128ELi128ELi256ELi128ELb0ELb1ELb1ELb0ELb1ELb1EEEEEEEEEvNT_6ParamsE --------------------------
	.section	.nv.info._ZN7cutlass13device_kernelIN5flash11enable_sm90INS1_16FlashAttnFwdSm90INS1_25CollectiveMainloopFwdSm90ILi2EN4cute5tupleIJNS5_1CILi1EEES8_S8_EEENS6_IJNS7_ILi128EEESA_NS7_ILi192EEEEEELi128ENS_6half_tEfNS_4arch4Sm90ELb0ELb0ELb1ELb1ELb0ELb0ELb0ELb1ELb1ELb1ELb0ELb0EEENS1_21CollectiveEpilogueFwdINS6_IJSA_SA_SA_EEES9_SD_SF_Li256ELb1ELb1ELb0ELb0EEENS1_36VarlenDynamicPersistentTileSchedulerILi128ELi128ELi256ELi128ELb0ELb1ELb1ELb0ELb1ELb1EEEEEEEEEvNT_6ParamsE,"",@"SHT_CUDA_INFO"
	.sectionflags	@""
	.align	4


	//----- nvinfo : EIATTR_CUDA_API_VERSION
	.align		4
        /*0000*/ 	.byte	0x04, 0x37
        /*0002*/ 	.short	(.L_96 - .L_95)
.L_95:
        /*0004*/ 	.word	0x00000082


	//----- nvinfo : EIATTR_KPARAM_INFO
	.align		4
.L_96:
        /*0008*/ 	.byte	0x04, 0x17
        /*000a*/ 	.short	(.L_98 - .L_97)
.L_97:
        /*000c*/ 	.word	0x00000000
        /*0010*/ 	.short	0x0000
        /*0012*/ 	.short	0x0000
        /*0014*/ 	.byte	0x00, 0xf0, 0x01, 0x2a


	//----- nvinfo : EIATTR_SPARSE_MMA_MASK
	.align		4
.L_98:
        /*0018*/ 	.byte	0x03, 0x50
        /*001a*/ 	.short	0x0000


	//----- nvinfo : EIATTR_MAXREG_COUNT
	.align		4
        /*001c*/ 	.byte	0x03, 0x1b
        /*001e*/ 	.short	0x00a8


	//----- nvinfo : EIATTR_MERCURY_ISA_VERSION
	.align		4
        /*0020*/ 	.byte	0x03, 0x5f
        /*0022*/ 	.short	0x0101


	//----- nvinfo : EIATTR_VRC_CTA_INIT_COUNT
	.align		4
        /*0024*/ 	.byte	0x02, 0x4a
	.zero		1
	.zero		1


	//----- nvinfo : EIATTR_EXIT_INSTR_OFFSETS
	.align		4
        /*0028*/ 	.byte	0x04, 0x1c
        /*002a*/ 	.short	(.L_100 - .L_99)


	//   ....[0]....
.L_99:
        /*002c*/ 	.word	0x00000010


	//----- nvinfo : EIATTR_MAX_THREADS
	.align		4
.L_100:
        /*0030*/ 	.byte	0x04, 0x05
        /*0032*/ 	.short	(.L_102 - .L_101)
.L_101:
        /*0034*/ 	.word	0x00000180
        /*0038*/ 	.word	0x00000001
        /*003c*/ 	.word	0x00000001


	//----- nvinfo : EIATTR_CBANK_PARAM_SIZE
	.align		4
.L_102:
        /*0040*/ 	.byte	0x03, 0x19
        /*0042*/ 	.short	0x0a80


	//----- nvinfo : EIATTR_PARAM_CBANK
	.align		4
        /*0044*/ 	.byte	0x04, 0x0a
        /*0046*/ 	.short	(.L_104 - .L_103)
	.align		4
.L_103:
        /*0048*/ 	.word	index@(.nv.constant0._ZN7cutlass13device_kernelIN5flash11enable_sm90INS1_16FlashAttnFwdSm90INS1_25CollectiveMainloopFwdSm90ILi2EN4cute5tupleIJNS5_1CILi1EEES8_S8_EEENS6_IJNS7_ILi128EEESA_NS7_ILi192EEEEEELi128ENS_6half_tEfNS_4arch4Sm90ELb0ELb0ELb1ELb1ELb0ELb0ELb0ELb1ELb1ELb1ELb0ELb0EEENS1_21CollectiveEpilogueFwdINS6_IJSA_SA_SA_EEES9_SD_SF_Li256ELb1ELb1ELb0ELb0EEENS1_36VarlenDynamicPersistentTileSchedulerILi128ELi128ELi256ELi128ELb0ELb1ELb1ELb0ELb1ELb1EEEEEEEEEvNT_6ParamsE)
        /*004c*/ 	.short	0x0380
        /*004e*/ 	.short	0x0a80


	//----- nvinfo : EIATTR_SW_WAR
	.align		4
.L_104:
        /*0050*/ 	.byte	0x04, 0x36
        /*0052*/ 	.short	(.L_106 - .L_105)
.L_105:
        /*0054*/ 	.word	0x00000008
.L_106:


//--------------------- .nv.info._ZN7cutlass13device_kernelIN5flash11enable_sm90INS1_16FlashAttnFwdSm90INS1_25CollectiveMainloopFwdSm90ILi2EN4cute5tupleIJNS5_1CILi1EEES8_S8_EEENS6_IJNS7_ILi128EEESA_NS7_ILi192EEEEEELi128ENS_6half_tEfNS_4arch4Sm90ELb0ELb0ELb1ELb1ELb0ELb1ELb0ELb1ELb1ELb1ELb0ELb0EEENS1_21CollectiveEpilogueFwdINS6_IJSA_SA_SA_EEES9_SD_SF_Li256ELb1ELb1ELb0ELb0EEENS1_36VarlenDynamicPersistentTileSchedulerILi128ELi128ELi256ELi128ELb0ELb1ELb1ELb0ELb1ELb1EEEEEEEEEvNT_6ParamsE --------------------------
	.section	.nv.info._ZN7cutlass13device_kernelIN5flash11enable_sm90INS1_16FlashAttnFwdSm90INS1_25CollectiveMainloopFwdSm90ILi2EN4cute5tupleIJNS5_1CILi1EEES8_S8_EEENS6_IJNS7_ILi128EEESA_NS7_ILi192EEEEEELi128ENS_6half_tEfNS_4arch4Sm90ELb0ELb0ELb1ELb1ELb0ELb1ELb0ELb1ELb1ELb1ELb0ELb0EEENS1_21CollectiveEpilogueFwdINS6_IJSA_SA_SA_EEES9_SD_SF_Li256ELb1ELb1ELb0ELb0EEENS1_36VarlenDynamicPersistentTileSchedulerILi128ELi128ELi256ELi128ELb0ELb1ELb1ELb0ELb1ELb1EEEEEEEEEvNT_6ParamsE,"",@"SHT_CUDA_INFO"
	.sectionflags	@""
	.align	4


	//----- nvinfo : EIATTR_CUDA_API_VERSION
	.align		4
        /*0000*/ 	.byte	0x04, 0x37
        /*0002*/ 	.short	(.L_108 - .L_107)
.L_107:
        /*0004*/ 	.word	0x00000082


	//----- nvinfo : EIATTR_KPARAM_INFO
	.align		4
.L_108:
        /*0008*/ 	.byte	0x04, 0x17
        /*000a*/ 	.short	(.L_110 - .L_109)
.L_109:
        /*000c*/ 	.word	0x00000000
        /*0010*/ 	.short	0x0000
        /*0012*/ 	.short	0x0000
        /*0014*/ 	.byte	0x00, 0xf0, 0x01, 0x2a


	//----- nvinfo : EIATTR_SPARSE_MMA_MASK
	.align		4
.L_110:
        /*0018*/ 	.byte	0x03, 0x50
        /*001a*/ 	.short	0x0000


	//----- nvinfo : EIATTR_MAXREG_COUNT
	.align		4
        /*001c*/ 	.byte	0x03, 0x1b
        /*001e*/ 	.short	0x00a8


	//----- nvinfo : EIATTR_MERCURY_ISA_VERSION
	.align		4
        /*0020*/ 	.byte	0x03, 0x5f
        /*0022*/ 	.short	0x0101


	//----- nvinfo : EIATTR_VRC_CTA_INIT_COUNT
	.align		4
        /*0024*/ 	.byte	0x02, 0x4a
	.zero		1
	.zero		1


	//----- nvinfo : EIATTR_EXIT_INSTR_OFFSETS
	.align		4
        /*0028*/ 	.byte	0x04, 0x1c
        /*002a*/ 	.short	(.L_112 - .L_111)


	//   ....[0]....
.L_111:
        /*002c*/ 	.word	0x00000010


	//----- nvinfo : EIATTR_MAX_THREADS
	.align		4
.L_112:
        /*0030*/ 	.byte	0x04, 0x05
        /*0032*/ 	.short	(.L_114 - .L_113)
.L_113:
        /*0034*/ 	.word	0x00000180
        /*0038*/ 	.word	0x00000001
        /*003c*/ 	.word	0x00000001


	//----- nvinfo : EIATTR_CBANK_PARAM_SIZE
	.align		4
.L_114:
        /*0040*/ 	.byte	0x03, 0x19
        /*0042*/ 	.short	0x0a80


	//----- nvinfo : EIATTR_PARAM_CBANK
	.align		4
        /*0044*/ 	.byte	0x04, 0x0a
        /*0046*/ 	.short	(.L_116 - .L_115)
	.align		4
.L_115:
        /*0048*/ 	.word	index@(.nv.constant0._ZN7cutlass13device_kernelIN5flash11enable_sm90INS1_16FlashAttnFwdSm90INS1_25CollectiveMainloopFwdSm90ILi2EN4cute5tupleIJNS5_1CILi1EEES8_S8_EEENS6_IJNS7_ILi128EEESA_NS7_ILi192EEEEEELi128ENS_6half_tEfNS_4arch4Sm90ELb0ELb0ELb1ELb1ELb0ELb1ELb0ELb1ELb1ELb1ELb0ELb0EEENS1_21CollectiveEpilogueFwdINS6_IJSA_SA_SA_EEES9_SD_SF_Li256ELb1ELb1ELb0ELb0EEENS1_36VarlenDynamicPersistentTileSchedulerILi128ELi128ELi256ELi128ELb0ELb1ELb1ELb0ELb1ELb1EEEEEEEEEvNT_6ParamsE)
        /*004c*/ 	.short	0x0380
        /*004e*/ 	.short	0x0a80


	//----- nvinfo : EIATTR_SW_WAR
	.align		4
.L_116:
        /*0050*/ 	.byte	0x04, 0x36
        /*0052*/ 	.short	(.L_118 - .L_117)
.L_117:
        /*0054*/ 	.word	0x00000008
.L_118:


//--------------------- .nv.info._ZN7cutlass13device_kernelIN5flash11enable_sm90INS1_16FlashAttnFwdSm90INS1_25CollectiveMainloopFwdSm90ILi2EN4cute5tupleIJNS5_1CILi1EEES8_S8_EEENS6_IJNS7_ILi128EEENS7_ILi96EEENS7_ILi192EEEEEELi128ENS_6half_tEfNS_4arch4Sm90ELb0ELb1ELb1ELb0ELb0ELb0ELb0ELb1ELb1ELb1ELb0ELb0EEENS1_21CollectiveEpilogueFwdINS6_IJSA_SA_SB_EEES9_SE_SG_Li256ELb0ELb1ELb0ELb0EEENS1_30DynamicPersistentTileSchedulerILi256ELi128ELb0ELb1ELb1EEEEEEEEEvNT_6ParamsE --------------------------
	.section	.nv.info._ZN7cutlass13device_kernelIN5flash11enable_sm90INS1_16FlashAttnFwdSm90INS1_25CollectiveMainloopFwdSm90ILi2EN4cute5tupleIJNS5_1CILi1EEES8_S8_EEENS6_IJNS7_ILi128EEENS7_ILi96EEENS7_ILi192EEEEEELi128ENS_6half_tEfNS_4arch4Sm90ELb0ELb1ELb1ELb0ELb0ELb0ELb0ELb1ELb1ELb1ELb0ELb0EEENS1_21CollectiveEpilogueFwdINS6_IJSA_SA_SB_EEES9_SE_SG_Li256ELb0ELb1ELb0ELb0EEENS1_30DynamicPersistentTileSchedulerILi256ELi128ELb0ELb1ELb1EEEEEEEEEvNT_6ParamsE,"",@"SHT_CUDA_INFO"
	.sectionflags	@""
	.align	4


	//----- nvinfo : EIATTR_CUDA_API_VERSION
	.align		4
        /*0000*/ 	.byte	0x04, 0x37
        /*0002*/ 	.short	(.L_120 - .L_119)
.L_119:
        /*0004*/ 	.word	0x00000082


	//----- nvinfo : EIATTR_KPARAM_INFO
	.align		4
.L_120:
        /*0008*/ 	.byte	0x04, 0x17
        /*000a*/ 	.short	(.L_122 - .L_121)
.L_121:
        /*000c*/ 	.word	0x00000000
        /*0010*/ 	.short	0x0000
        /*0012*/ 	.short	0x0000
        /*0014*/ 	.byte	0x00, 0xf0, 0x01, 0x2a


	//----- nvinfo : EIATTR_SPARSE_MMA_MASK
	.align		4
.L_122:
        /*0018*/ 	.byte	0x03, 0x50
        /*001a*/ 	.short	0x0000


	//----- nvinfo : EIATTR_MAXREG_COUNT
	.align		4
        /*001c*/ 	.byte	0x03, 0x1b
        /*001e*/ 	.short	0x00a8


	//----- nvinfo : EIATTR_MERCURY_ISA_VERSION
	.align		4
        /*0020*/ 	.byte	0x03, 0x5f
        /*0022*/ 	.short	0x0101


	//----- nvinfo : EIATTR_VRC_CTA_INIT_COUNT
	.align		4
        /*0024*/ 	.byte	0x02, 0x4a
	.zero		1
	.zero		1


	//----- nvinfo : EIATTR_EXIT_INSTR_OFFSETS
	.align		4
        /*0028*/ 	.byte	0x04, 0x1c
        /*002a*/ 	.short	(.L_124 - .L_123)


	//   ....[0]....
.L_123:
        /*002c*/ 	.word	0x00000010


	//----- nvinfo : EIATTR_MAX_THREADS
	.align		4
.L_124:
        /*0030*/ 	.byte	0x04, 0x05
        /*0032*/ 	.short	(.L_126 - .L_125)
.L_125:
        /*0034*/ 	.word	0x00000180
        /*0038*/ 	.word	0x00000001
        /*003c*/ 	.word	0x00000001


	//----- nvinfo : EIATTR_CBANK_PARAM_SIZE
	.align		4
.L_126:
        /*0040*/ 	.byte	0x03, 0x19
        /*0042*/ 	.short	0x0a80


	//----- nvinfo : EIATTR_PARAM_CBANK
	.align		4
        /*0044*/ 	.byte	0x04, 0x0a
        /*0046*/ 	.short	(.L_128 - .L_127)
	.align		4
.L_127:
        /*0048*/ 	.word	index@(.nv.constant0._ZN7cutlass13device_kernelIN5flash11enable_sm90INS1_16FlashAttnFwdSm90INS1_25CollectiveMainloopFwdSm90ILi2EN4cute5tupleIJNS5_1CILi1EEES8_S8_EEENS6_IJNS7_ILi128EEENS7_ILi96EEENS7_ILi192EEEEEELi128ENS_6half_tEfNS_4arch4Sm90ELb0ELb1ELb1ELb0ELb0ELb0ELb0ELb1ELb1ELb1ELb0ELb0EEENS1_21CollectiveEpilogueFwdINS6_IJSA_SA_SB_EEES9_SE_SG_Li256ELb0ELb1ELb0ELb0EEENS1_30DynamicPersistentTileSchedulerILi256ELi128ELb0ELb1ELb1EEEEEEEEEvNT_6ParamsE)
        /*004c*/ 	.short	0x0380
        /*004e*/ 	.short	0x0a80


	//----- nvinfo : EIATTR_SW_WAR
	.align		4
.L_128:
        /*0050*/ 	.byte	0x04, 0x36
        /*0052*/ 	.short	(.L_130 - .L_129)
.L_129:
        /*0054*/ 	.word	0x00000008
.L_130:


//--------------------- .nv.info._ZN7cutlass13device_kernelIN5flash11enable_sm90INS1_16FlashAttnFwdSm90INS1_25CollectiveMainloopFwdSm90ILi2EN4cute5tupleIJNS5_1CILi1EEES8_S8_EEENS6_IJNS7_ILi128EEENS7_ILi96EEENS7_ILi192EEEEEELi128ENS_6half_tEfNS_4arch4Sm90ELb0ELb1ELb1ELb1ELb0ELb0ELb0ELb1ELb1ELb1ELb0ELb0EEENS1_21CollectiveEpilogueFwdINS6_IJSA_SA_SB_EEES9_SE_SG_Li256ELb1ELb1ELb0ELb0EEENS1_36VarlenDynamicPersistentTileSchedulerILi128ELi96ELi256ELi128ELb0ELb1ELb1ELb1ELb0ELb1EEEEEEEEEvNT_6ParamsE --------------------------
	.section	.nv.info._ZN7cutlass13device_kernelIN5flash11enable_sm90INS1_16FlashAttnFwdSm90INS1_25CollectiveMainloopFwdSm90ILi2EN4cute5tupleIJNS5_1CILi1EEES8_S8_EEENS6_IJNS7_ILi128EEENS7_ILi96EEENS7_ILi192EEEEEELi128ENS_6half_tEfNS_4arch4Sm90ELb0ELb1ELb1ELb1ELb0ELb0ELb0ELb1ELb1ELb1ELb0ELb0EEENS1_21CollectiveEpilogueFwdINS6_IJSA_SA_SB_EEES9_SE_SG_Li256ELb1ELb1ELb0ELb0EEENS1_36VarlenDynamicPersistentTileSchedulerILi128ELi96ELi256ELi128ELb0ELb1ELb1ELb1ELb0ELb1EEEEEEEEEvNT_6ParamsE,"",@"SHT_CUDA_INFO"
	.sectionflags	@""
	.align	4


	//----- nvinfo : EIATTR_CUDA_API_VERSION
	.align		4
        /*0000*/ 	.byte	0x04, 0x37
        /*0002*/ 	.short	(.L_132 - .L_131)
.L_131:
        /*0004*/ 	.word	0x00000082


	//----- nvinfo : EIATTR_KPARAM_INFO
	.align		4
.L_132:
        /*0008*/ 	.byte	0x04, 0x17
        /*000a*/ 	.short	(.L_134 - .L_133)
.L_133:
        /*000c*/ 	.word	0x00000000
        /*0010*/ 	.short	0x0000
        /*0012*/ 	.short	0x0000
        /*0014*/ 	.byte	0x00, 0xf0, 0x01, 0x2a


	//----- nvinfo : EIATTR_SPARSE_MMA_MASK
	.align		4
.L_134:
        /*0018*/ 	.byte	0x03, 0x50
        /*001a*/ 	.short	0x0000


	//----- nvinfo : EIATTR_MAXREG_COUNT
	.align		4
        /*001c*/ 	.byte	0x03, 0x1b
        /*001e*/ 	.short	0x00a8


	//----- nvinfo : EIATTR_MERCURY_ISA_VERSION
	.align		4
        /*0020*/ 	.byte	0x03, 0x5f
        /*0022*/ 	.short	0x0101


	//----- nvinfo : EIATTR_VRC_CTA_INIT_COUNT
	.align		4
        /*0024*/ 	.byte	0x02, 0x4a
	.zero		1
	.zero		1


	//----- nvinfo : EIATTR_EXIT_INSTR_OFFSETS
	.align		4
        /*0028*/ 	.byte	0x04, 0x1c
        /*002a*/ 	.short	(.L_136 - .L_135)


	//   ....[0]....
.L_135:
        /*002c*/ 	.word	0x00000010


	//----- nvinfo : EIATTR_MAX_THREADS
	.align		4
.L_136:
        /*0030*/ 	.byte	0x04, 0x05
        /*0032*/ 	.short	(.L_138 - .L_137)
.L_137:
        /*0034*/ 	.word	0x00000180
        /*0038*/ 	.word	0x00000001
        /*003c*/ 	.word	0x00000001


	//----- nvinfo : EIATTR_CBANK_PARAM_SIZE
	.align		4
.L_138:
        /*0040*/ 	.byte	0x03, 0x19
        /*0042*/ 	.short	0x0a80


	//----- nvinfo : EIATTR_PARAM_CBANK
	.align		4
        /*0044*/ 	.byte	0x04, 0x0a
        /*0046*/ 	.short	(.L_140 - .L_139)
	.align		4
.L_139:
        /*0048*/ 	.word	index@(.nv.constant0._ZN7cutlass13device_kernelIN5flash11enable_sm90INS1_16FlashAttnFwdSm90INS1_25CollectiveMainloopFwdSm90ILi2EN4cute5tupleIJNS5_1CILi1EEES8_S8_EEENS6_IJNS7_ILi128EEENS7_ILi96EEENS7_ILi192EEEEEELi128ENS_6half_tEfNS_4arch4Sm90ELb0ELb1ELb1ELb1ELb0ELb0ELb0ELb1ELb1ELb1ELb0ELb0EEENS1_21CollectiveEpilogueFwdINS6_IJSA_SA_SB_EEES9_SE_SG_Li256ELb1ELb1ELb0ELb0EEENS1_36VarlenDynamicPersistentTileSchedulerILi128ELi96ELi256ELi128ELb0ELb1ELb1ELb1ELb0ELb1EEEEEEEEEvNT_6ParamsE)
        /*004c*/ 	.short	0x0380
        /*004e*/ 	.short	0x0a80


	//----- nvinfo : EIATTR_SW_WAR
	.align		4
.L_140:
        /*0050*/ 	.byte	0x04, 0x36
        /*0052*/ 	.short	(.L_142 - .L_141)
.L_141:
        /*0054*/ 	.word	0x00000008
.L_142:


//--------------------- .nv.info._ZN7cutlass13device_kernelIN5flash11enable_sm90INS1_16FlashAttnFwdSm90INS1_25CollectiveMainloopFwdSm90ILi2EN4cute5tupleIJNS5_1CILi1EEES8_S8_EEENS6_IJNS7_ILi128EEENS7_ILi96EEENS7_ILi192EEEEEELi128ENS_6half_tEfNS_4arch4Sm90ELb0ELb1ELb1ELb1ELb0ELb1ELb0ELb1ELb1ELb1ELb0ELb0EEENS1_21CollectiveEpilogueFwdINS6_IJSA_SA_SB_EEES9_SE_SG_Li256ELb1ELb1ELb0ELb0EEENS1_36VarlenDynamicPersistentTileSchedulerILi128ELi96ELi256ELi128ELb0ELb1ELb1ELb1ELb0ELb1EEEEEEEEEvNT_6ParamsE --------------------------
	.section	.nv.info._ZN7cutlass13device_kernelIN5flash11enable_sm90INS1_16FlashAttnFwdSm90INS1_25CollectiveMainloopFwdSm90ILi2EN4cute5tupleIJNS5_1CILi1EEES8_S8_EEENS6_IJNS7_ILi128EEENS7_ILi96EEENS7_ILi192EEEEEELi128ENS_6half_tEfNS_4arch4Sm90ELb0ELb1ELb1ELb1ELb0ELb1ELb0ELb1ELb1ELb1ELb0ELb0EEENS1_21CollectiveEpilogueFwdINS6_IJSA_SA_SB_EEES9_SE_SG_Li256ELb1ELb1ELb0ELb0EEENS1_36VarlenDynamicPersistentTileSchedulerILi128ELi96ELi256ELi128ELb0ELb1ELb1ELb1ELb0ELb1EEEEEEEEEvNT_6ParamsE,"",@"SHT_CUDA_INFO"
	.sectionflags	@""
	.align	4


	//----- nvinfo : EIATTR_CUDA_API_VERSION
	.align		4
        /*0000*/ 	.byte	0x04, 0x37
        /*0002*/ 	.short	(.L_144 - .L_143)
.L_143:
        /*0004*/ 	.word	0x00000082


	//----- nvinfo : EIATTR_KPARAM_INFO
	.align		4
.L_144:
        /*0008*/ 	.byte	0x04, 0x17
        /*000a*/ 	.short	(.L_146 - .L_145)
.L_145:
        /*000c*/ 	.word	0x00000000
        /*0010*/ 	.short	0x0000
        /*0012*/ 	.short	0x0000
        /*0014*/ 	.byte	0x00, 0xf0, 0x01, 0x2a


	//----- nvinfo : EIATTR_SPARSE_MMA_MASK
	.align		4
.L_146:
        /*0018*/ 	.byte	0x03, 0x50
        /*001a*/ 	.short	0x0000


	//----- nvinfo : EIATTR_MAXREG_COUNT
	.align		4
        /*001c*/ 	.byte	0x03, 0x1b
        /*001e*/ 	.short	0x00a8


	//----- nvinfo : EIATTR_MERCURY_ISA_VERSION
	.align		4
        /*0020*/ 	.byte	0x03, 0x5f
        /*0022*/ 	.short	0x0101


	//----- nvinfo : EIATTR_VRC_CTA_INIT_COUNT
	.align		4
        /*0024*/ 	.byte	0x02, 0x4a
	.zero		1
	.zero		1


	//----- nvinfo : EIATTR_EXIT_INSTR_OFFSETS
	.align		4
        /*0028*/ 	.byte	0x04, 0x1c
        /*002a*/ 	.short	(.L_148 - .L_147)


	//   ....[0]....
.L_147:
        /*002c*/ 	.word	0x00000010


	//----- nvinfo : EIATTR_MAX_THREADS
	.align		4
.L_148:
        /*0030*/ 	.byte	0x04, 0x05
        /*0032*/ 	.short	(.L_150 - .L_149)
.L_149:
        /*0034*/ 	.word	0x00000180
        /*0038*/ 	.word	0x00000001
        /*003c*/ 	.word	0x00000001


	//----- nvinfo : EIATTR_CBANK_PARAM_SIZE
	.align		4
.L_150:
        /*0040*/ 	.byte	0x03, 0x19
        /*0042*/ 	.short	0x0a80


	//----- nvinfo : EIATTR_PARAM_CBANK
	.align		4
        /*0044*/ 	.byte	0x04, 0x0a
        /*0046*/ 	.short	(.L_152 - .L_151)
	.align		4
.L_151:
        /*0048*/ 	.word	index@(.nv.constant0._ZN7cutlass13device_kernelIN5flash11enable_sm90INS1_16FlashAttnFwdSm90INS1_25CollectiveMainloopFwdSm90ILi2EN4cute5tupleIJNS5_1CILi1EEES8_S8_EEENS6_IJNS7_ILi128EEENS7_ILi96EEENS7_ILi192EEEEEELi128ENS_6half_tEfNS_4arch4Sm90ELb0ELb1ELb1ELb1ELb0ELb1ELb0ELb1ELb1ELb1ELb0ELb0EEENS1_21CollectiveEpilogueFwdINS6_IJSA_SA_SB_EEES9_SE_SG_Li256ELb1ELb1ELb0ELb0EEENS1_36VarlenDynamicPersistentTileSchedulerILi128ELi96ELi256ELi128ELb0ELb1ELb1ELb1ELb0ELb1EEEEEEEEEvNT_6ParamsE)
        /*004c*/ 	.short	0x0380
        /*004e*/ 	.short	0x0a80


	//----- nvinfo : EIATTR_SW_WAR
	.align		4
.L_152:
        /*0050*/ 	.byte	0x04, 0x36
        /*0052*/ 	.short	(.L_154 - .L_153)
.L_153:
        /*0054*/ 	.word	0x00000008
.L_154:


//--------------------- .nv.info._ZN7cutlass13device_kernelIN5flash11enable_sm90INS1_16FlashAttnFwdSm90INS1_25CollectiveMainloopFwdSm90ILi2EN4cute5tupleIJNS5_1CILi1EEES8_S8_EEENS6_IJNS7_ILi128EEESA_NS7_ILi192EEEEEELi128ENS_6half_tEfNS_4arch4Sm90ELb1ELb0ELb1ELb0ELb0ELb0ELb0ELb1ELb1ELb1ELb0ELb0EEENS1_21CollectiveEpilogueFwdINS6_IJSA_SA_SA_EEES9_SD_SF_Li256ELb0ELb1ELb0ELb0EEENS1_30DynamicPersistentTileSchedulerILi256ELi128ELb0ELb1ELb1EEEEEEEEEvNT_6ParamsE --------------------------
	.section	.nv.info._ZN7cutlass13device_kernelIN5flash11enable_sm90INS1_16FlashAttnFwdSm90INS1_25CollectiveMainloopFwdSm90ILi2EN4cute5tupleIJNS5_1CILi1EEES8_S8_EEENS6_IJNS7_ILi128EEESA_NS7_ILi192EEEEEELi128ENS_6half_tEfNS_4arch4Sm90ELb1ELb0ELb1ELb0ELb0ELb0ELb0ELb1ELb1ELb1ELb0ELb0EEENS1_21CollectiveEpilogueFwdINS6_IJSA_SA_SA_EEES9_SD_SF_Li256ELb0ELb1ELb0ELb0EEENS1_30DynamicPersistentTileSchedulerILi256ELi128ELb0ELb1ELb1EEEEEEEEEvNT_6ParamsE,"",@"SHT_CUDA_INFO"
	.sectionflags	@""
	.align	4


	//----- nvinfo : EIATTR_CUDA_API_VERSION
	.align		4
        /*0000*/ 	.byte	0x04, 0x37
        /*0002*/ 	.short	(.L_156 - .L_155)
.L_155:
        /*0004*/ 	.word	0x00000082


	//----- nvinfo : EIATTR_KPARAM_INFO
	.align		4
.L_156:
        /*0008*/ 	.byte	0x04, 0x17
        /*000a*/ 	.short	(.L_158 - .L_157)
.L_157:
        /*000c*/ 	.word	0x00000000
        /*0010*/ 	.short	0x0000
        /*0012*/ 	.short	0x0000
        /*0014*/ 	.byte	0x00, 0xf0, 0x01, 0x2a


	//----- nvinfo : EIATTR_SPARSE_MMA_MASK
	.align		4
.L_158:
        /*0018*/ 	.byte	0x03, 0x50
        /*001a*/ 	.short	0x0000


	//----- nvinfo : EIATTR_MAXREG_COUNT
	.align		4
        /*001c*/ 	.byte	0x03, 0x1b
        /*001e*/ 	.short	0x00a8


	//----- nvinfo : EIATTR_MERCURY_ISA_VERSION
	.align		4
        /*0020*/ 	.byte	0x03, 0x5f
        /*0022*/ 	.short	0x0101


	//----- nvinfo : EIATTR_VRC_CTA_INIT_COUNT
	.align		4
        /*0024*/ 	.byte	0x02, 0x4a
	.zero		1
	.zero		1


	//----- nvinfo : EIATTR_EXIT_INSTR_OFFSETS
	.align		4
        /*0028*/ 	.byte	0x04, 0x1c
        /*002a*/ 	.short	(.L_160 - .L_159)


	//   ....[0]....
.L_159:
        /*002c*/ 	.word	0x00000010


	//----- nvinfo : EIATTR_MAX_THREADS
	.align		4
.L_160:
        /*0030*/ 	.byte	0x04, 0x05
        /*0032*/ 	.short	(.L_162 - .L_161)
.L_161:
        /*0034*/ 	.word	0x00000180
        /*0038*/ 	.word	0x00000001
        /*003c*/ 	.word	0x00000001


	//----- nvinfo : EIATTR_CBANK_PARAM_SIZE
	.align		4
.L_162:
        /*0040*/ 	.byte	0x03, 0x19
        /*0042*/ 	.short	0x0a80


	//----- nvinfo : EIATTR_PARAM_CBANK
	.align		4
        /*0044*/ 	.byte	0x04, 0x0a
        /*0046*/ 	.short	(.L_164 - .L_163)
	.align		4
.L_163:
        /*0048*/ 	.word	index@(.nv.constant0._ZN7cutlass13device_kernelIN5flash11enable_sm90INS1_16FlashAttnFwdSm90INS1_25CollectiveMainloopFwdSm90ILi2EN4cute5tupleIJNS5_1CILi1EEES8_S8_EEENS6_IJNS7_ILi128EEESA_NS7_ILi192EEEEEELi128ENS_6half_tEfNS_4arch4Sm90ELb1ELb0ELb1ELb0ELb0ELb0ELb0ELb1ELb1ELb1ELb0ELb0EEENS1_21CollectiveEpilogueFwdINS6_IJSA_SA_SA_EEES9_SD_SF_Li256ELb0ELb1ELb0ELb0EEENS1_30DynamicPersistentTileSchedulerILi256ELi128ELb0ELb1ELb1EEEEEEEEEvNT_6ParamsE)
        /*004c*/ 	.short	0x0380
        /*004e*/ 	.short	0x0a80


	//----- nvinfo : EIATTR_SW_WAR
	.align		4
.L_164:
        /*0050*/ 	.byte	0x04, 0x36
        /*0052*/ 	.short	(.L_166 - .L_165)
.L_165:
        /*0054*/ 	.word	0x00000008
.L_166:


//--------------------- .nv.info._ZN7cutlass13device_kernelIN5flash11enable_sm90INS1_16FlashAttnFwdSm90INS1_25CollectiveMainloopFwdSm90ILi2EN4cute5tupleIJNS5_1CILi1EEES8_S8_EEENS6_IJNS7_ILi128EEESA_NS7_ILi192EEEEEELi128ENS_6half_tEfNS_4arch4Sm90ELb1ELb0ELb1ELb1ELb0ELb0ELb0ELb1ELb1ELb1ELb0ELb0EEENS1_21CollectiveEpilogueFwdINS6_IJSA_SA_SA_EEES9_SD_SF_Li256ELb1ELb1ELb0ELb0EEENS1_36VarlenDynamicPersistentTileSchedulerILi128ELi128ELi256ELi128ELb0ELb1ELb1ELb1ELb1ELb1EEEEEEEEEvNT_6ParamsE --------------------------
	.section	.nv.info._ZN7cutlass13device_kernelIN5flash11enable_sm90INS1_16FlashAttnFwdSm90INS1_25CollectiveMainloopFwdSm90ILi2EN4cute5tupleIJNS5_1CILi1EEES8_S8_EEENS6_IJNS7_ILi128EEESA_NS7_ILi192EEEEEELi128ENS_6half_tEfNS_4arch4Sm90ELb1ELb0ELb1ELb1ELb0ELb0ELb0ELb1ELb1ELb1ELb0ELb0EEENS1_21CollectiveEpilogueFwdINS6_IJSA_SA_SA_EEES9_SD_SF_Li256ELb1ELb1ELb0ELb0EEENS1_36VarlenDynamicPersistentTileSchedulerILi128ELi128ELi256ELi128ELb0ELb1ELb1ELb1ELb1ELb1EEEEEEEEEvNT_6ParamsE,"",@"SHT_CUDA_INFO"
	.sectionflags	@""
	.align	4


	//----- nvinfo : EIATTR_CUDA_API_VERSION
	.align		4
        /*0000*/ 	.byte	0x04, 0x37
        /*0002*/ 	.short	(.L_168 - .L_167)
.L_167:
        /*0004*/ 	.word	0x00000082


	//----- nvinfo : EIATTR_KPARAM_INFO
	.align		4
.L_168:
        /*0008*/ 	.byte	0x04, 0x17
        /*000a*/ 	.short	(.L_170 - .L_169)
.L_169:
        /*000c*/ 	.word	0x00000000
        /*0010*/ 	.short	0x0000
        /*0012*/ 	.short	0x0000
        /*0014*/ 	.byte	0x00, 0xf0, 0x01, 0x2a


	//----- nvinfo : EIATTR_SPARSE_MMA_MASK
	.align		4
.L_170:
        /*0018*/ 	.byte	0x03, 0x50
        /*001a*/ 	.short	0x0000


	//----- nvinfo : EIATTR_MAXREG_COUNT
	.align		4
        /*001c*/ 	.byte	0x03, 0x1b
        /*001e*/ 	.short	0x00a8


	//----- nvinfo : EIATTR_MERCURY_ISA_VERSION
	.align		4
        /*0020*/ 	.byte	0x03, 0x5f
        /*0022*/ 	.short	0x0101


	//----- nvinfo : EIATTR_VRC_CTA_INIT_COUNT
	.align		4
        /*0024*/ 	.byte	0x02, 0x4a
	.zero		1
	.zero		1


	//----- nvinfo : EIATTR_EXIT_INSTR_OFFSETS
	.align		4
        /*0028*/ 	.byte	0x04, 0x1c
        /*002a*/ 	.short	(.L_172 - .L_171)


	//   ....[0]....
.L_171:
        /*002c*/ 	.word	0x00000010


	//----- nvinfo : EIATTR_MAX_THREADS
	.align		4
.L_172:
        /*0030*/ 	.byte	0x04, 0x05
        /*0032*/ 	.short	(.L_174 - .L_173)
.L_173:
        /*0034*/ 	.word	0x00000180
        /*0038*/ 	.word	0x00000001
        /*003c*/ 	.word	0x00000001


	//----- nvinfo : EIATTR_CBANK_PARAM_SIZE
	.align		4
.L_174:
        /*0040*/ 	.byte	0x03, 0x19
        /*0042*/ 	.short	0x0a80


	//----- nvinfo : EIATTR_PARAM_CBANK
	.align		4
        /*0044*/ 	.byte	0x04, 0x0a
        /*0046*/ 	.short	(.L_176 - .L_175)
	.align		4
.L_175:
        /*0048*/ 	.word	index@(.nv.constant0._ZN7cutlass13device_kernelIN5flash11enable_sm90INS1_16FlashAttnFwdSm90INS1_25CollectiveMainloopFwdSm90ILi2EN4cute5tupleIJNS5_1CILi1EEES8_S8_EEENS6_IJNS7_ILi128EEESA_NS7_ILi192EEEEEELi128ENS_6half_tEfNS_4arch4Sm90ELb1ELb0ELb1ELb1ELb0ELb0ELb0ELb1ELb1ELb1ELb0ELb0EEENS1_21CollectiveEpilogueFwdINS6_IJSA_SA_SA_EEES9_SD_SF_Li256ELb1ELb1ELb0ELb0EEENS1_36VarlenDynamicPersistentTileSchedulerILi128ELi128ELi256ELi128ELb0ELb1ELb1ELb1ELb1ELb1EEEEEEEEEvNT_6ParamsE)
        /*004c*/ 	.short	0x0380
        /*004e*/ 	.short	0x0a80


	//----- nvinfo : EIATTR_SW_WAR
	.align		4
.L_176:
        /*0050*/ 	.byte	0x04, 0x36
        /*0052*/ 	.short	(.L_178 - .L_177)
.L_177:
        /*0054*/ 	.word	0x00000008
.L_178:


//--------------------- .nv.info._ZN7cutlass13device_kernelIN5flash11enable_sm90INS1_16FlashAttnFwdSm90INS1_25CollectiveMainloopFwdSm90ILi2EN4cute5tupleIJNS5_1CILi1EEES8_S8_EEENS6_IJNS7_ILi128EEESA_NS7_ILi192EEEEEELi128ENS_6half_tEfNS_4arch4Sm90ELb1ELb0ELb1ELb1ELb0ELb1ELb0ELb1ELb1ELb1ELb0ELb0EEENS1_21CollectiveEpilogueFwdINS6_IJSA_SA_SA_EEES9_SD_SF_Li256ELb1ELb1ELb0ELb0EEENS1_36VarlenDynamicPersistentTileSchedulerILi128ELi128ELi256ELi128ELb0ELb1ELb1ELb1ELb1ELb1EEEEEEEEEvNT_6ParamsE --------------------------
	.section	.nv.info._ZN7cutlass13device_kernelIN5flash11enable_sm90INS1_16FlashAttnFwdSm90INS1_25CollectiveMainloopFwdSm90ILi2EN4cute5tupleIJNS5_1CILi1EEES8_S8_EEENS6_IJNS7_ILi128EEESA_NS7_ILi192EEEEEELi128ENS_6half_tEfNS_4arch4Sm90ELb1ELb0ELb1ELb1ELb0ELb1ELb0ELb1ELb1ELb1ELb0ELb0EEENS1_21CollectiveEpilogueFwdINS6_IJSA_SA_SA_EEES9_SD_SF_Li256ELb1ELb1ELb0ELb0EEENS1_36VarlenDynamicPersistentTileSchedulerILi128ELi128ELi256ELi128ELb0ELb1ELb1ELb1ELb1ELb1EEEEEEEEEvNT_6ParamsE,"",@"SHT_CUDA_INFO"
	.sectionflags	@""
	.align	4


	//----- nvinfo : EIATTR_CUDA_API_VERSION
	.align		4
        /*0000*/ 	.byte	0x04, 0x37
        /*0002*/ 	.short	(.L_180 - .L_179)
.L_179:
        /*0004*/ 	.word	0x00000082


	//----- nvinfo : EIATTR_KPARAM_INFO
	.align		4
.L_180:
        /*0008*/ 	.byte	0x04, 0x17
        /*000a*/ 	.short	(.L_182 - .L_181)
.L_181:
        /*000c*/ 	.word	0x00000000
        /*0010*/ 	.short	0x0000
        /*0012*/ 	.short	0x0000
        /*0014*/ 	.byte	0x00, 0xf0, 0x01, 0x2a


	//----- nvinfo : EIATTR_SPARSE_MMA_MASK
	.align		4
.L_182:
        /*0018*/ 	.byte	0x03, 0x50
        /*001a*/ 	.short	0x0000


	//----- nvinfo : EIATTR_MAXREG_COUNT
	.align		4
        /*001c*/ 	.byte	0x03, 0x1b
        /*001e*/ 	.short	0x00a8


	//----- nvinfo : EIATTR_MERCURY_ISA_VERSION
	.align		4
        /*0020*/ 	.byte	0x03, 0x5f
        /*0022*/ 	.short	0x0101


	//----- nvinfo : EIATTR_VRC_CTA_INIT_COUNT
	.align		4
        /*0024*/ 	.byte	0x02, 0x4a
	.zero		1
	.zero		1


	//----- nvinfo : EIATTR_EXIT_INSTR_OFFSETS
	.align		4
        /*0028*/ 	.byte	0x04, 0x1c
        /*002a*/ 	.short	(.L_184 - .L_183)


	//   ....[0]....
.L_183:
        /*002c*/ 	.word	0x00000010


	//----- nvinfo : EIATTR_MAX_THREADS
	.align		4
.L_184:
        /*0030*/ 	.byte	0x04, 0x05
        /*0032*/ 	.short	(.L_186 - .L_185)
.L_185:
        /*0034*/ 	.word	0x00000180
        /*0038*/ 	.word	0x00000001
        /*003c*/ 	.word	0x00000001


	//----- nvinfo : EIATTR_CBANK_PARAM_SIZE
	.align		4
.L_186:
        /*0040*/ 	.byte	0x03, 0x19
        /*0042*/ 	.short	0x0a80


	//----- nvinfo : EIATTR_PARAM_CBANK
	.align		4
        /*0044*/ 	.byte	0x04, 0x0a
        /*0046*/ 	.short	(.L_188 - .L_187)
	.align		4
.L_187:
        /*0048*/ 	.word	index@(.nv.constant0._ZN7cutlass13device_kernelIN5flash11enable_sm90INS1_16FlashAttnFwdSm90INS1_25CollectiveMainloopFwdSm90ILi2EN4cute5tupleIJNS5_1CILi1EEES8_S8_EEENS6_IJNS7_ILi128EEESA_NS7_ILi192EEEEEELi128ENS_6half_tEfNS_4arch4Sm90ELb1ELb0ELb1ELb1ELb0ELb1ELb0ELb1ELb1ELb1ELb0ELb0EEENS1_21CollectiveEpilogueFwdINS6_IJSA_SA_SA_EEES9_SD_SF_Li256ELb1ELb1ELb0ELb0EEENS1_36VarlenDynamicPersistentTileSchedulerILi128ELi128ELi256ELi128ELb0ELb1ELb1ELb1ELb1ELb1EEEEEEEEEvNT_6ParamsE)
        /*004c*/ 	.short	0x0380
        /*004e*/ 	.short	0x0a80


	//----- nvinfo : EIATTR_SW_WAR
	.align		4
.L_188:
        /*0050*/ 	.byte	0x04, 0x36
        /*0052*/ 	.short	(.L_190 - .L_189)
.L_189:
        /*0054*/ 	.word	0x00000008
.L_190:


//--------------------- .nv.callgraph             --------------------------
	.section	.nv.callgraph,"",@"SHT_CUDA_CALLGRAPH"
	.align	4
	.sectionentsize	8
	.align		4
        /*0000*/ 	.word	0x00000000
	.align		4
        /*0004*/ 	.word	0xffffffff
	.align		4
        /*0008*/ 	.word	0x00000000
	.align		4
        /*000c*/ 	.word	0xfffffffe
	.align		4
        /*0010*/ 	.word	0x00000000
	.align		4
        /*0014*/ 	.word	0xfffffffd
	.align		4
        /*0018*/ 	.word	0x00000000
	.align		4
        /*001c*/ 	.word	0xfffffffc


//--------------------- .nv.constant4             --------------------------
	.section	.nv.constant4,"a",@progbits
	.align	8
	.align		8
.nv.constant4:
        /*0000*/ 	.dword	_ZN86_INTERNAL_5a87fb58_50_flash_fwd_hdim192_128_fp16_softcap_packgqa_sm90_cu_49158569_31534cuda3std3__45__cpo5beginE
	.align		8
        /*0008*/ 	.dword	_ZN86_INTERNAL_5a87fb58_50_flash_fwd_hdim192_128_fp16_softcap_packgqa_sm90_cu_49158569_31534cuda3std3__45__cpo3endE
	.align		8
        /*0010*/ 	.dword	_ZN86_INTERNAL_5a87fb58_50_flash_fwd_hdim192_128_fp16_softcap_packgqa_sm90_cu_49158569_31534cuda3std3__45__cpo6cbeginE
	.align		8
        /*0018*/ 	.dword	_ZN86_INTERNAL_5a87fb58_50_flash_fwd_hdim192_128_fp16_softcap_packgqa_sm90_cu_49158569_31534cuda3std3__45__cpo4cendE
	.align		8
        /*0020*/ 	.dword	_ZN86_INTERNAL_5a87fb58_50_flash_fwd_hdim192_128_fp16_softcap_packgqa_sm90_cu_49158569_31534cuda3std3__488_GLOBAL__N__5a87fb58_50_flash_fwd_hdim192_128_fp16_softcap_packgqa_sm90_cu_49158569_31536ignoreE
	.align		8
        /*0028*/ 	.dword	_ZN86_INTERNAL_5a87fb58_50_flash_fwd_hdim192_128_fp16_softcap_packgqa_sm90_cu_49158569_31534cuda3std3__419piecewise_constructE
	.align		8
        /*0030*/ 	.dword	_ZN86_INTERNAL_5a87fb58_50_flash_fwd_hdim192_128_fp16_softcap_packgqa_sm90_cu_49158569_31534cuda3std3__48in_placeE
	.align		8
        /*0038*/ 	.dword	_ZN86_INTERNAL_5a87fb58_50_flash_fwd_hdim192_128_fp16_softcap_packgqa_sm90_cu_49158569_31534cuda3std6ranges3__45__cpo4swapE
	.align		8
        /*0040*/ 	.dword	_ZN86_INTERNAL_5a87fb58_50_flash_fwd_hdim192_128_fp16_softcap_packgqa_sm90_cu_49158569_31534cuda3std6ranges3__45__cpo9iter_moveE
	.align		8
        /*0048*/ 	.dword	_ZN86_INTERNAL_5a87fb58_50_flash_fwd_hdim192_128_fp16_softcap_packgqa_sm90_cu_49158569_31534cute7productE
	.align		8
        /*0050*/ 	.dword	_ZN86_INTERNAL_5a87fb58_50_flash_fwd_hdim192_128_fp16_softcap_packgqa_sm90_cu_49158569_31534cute1_E


//--------------------- .text._ZN7cutlass13device_kernelIN5flash11enable_sm90INS1_16FlashAttnFwdSm90INS1_25CollectiveMainloopFwdSm90ILi2EN4cute5tupleIJNS5_1CILi1EEES8_S8_EEENS6_IJNS7_ILi128EEESA_NS7_ILi192EEEEEELi128ENS_6half_tEfNS_4arch4Sm90ELb0ELb0ELb1ELb0ELb0ELb0ELb0ELb1ELb1ELb1ELb0ELb0EEENS1_21CollectiveEpilogueFwdINS6_IJSA_SA_SA_EEES9_SD_SF_Li256ELb0ELb1ELb0ELb0EEENS1_29StaticPersistentTileSchedulerILb0EEEEEEEEEvNT_6ParamsE --------------------------
	.section	.text._ZN7cutlass13device_kernelIN5flash11enable_sm90INS1_16FlashAttnFwdSm90INS1_25CollectiveMainloopFwdSm90ILi2EN4cute5tupleIJNS5_1CILi1EEES8_S8_EEENS6_IJNS7_ILi128EEESA_NS7_ILi192EEEEEELi128ENS_6half_tEfNS_4arch4Sm90ELb0ELb0ELb1ELb0ELb0ELb0ELb0ELb1ELb1ELb1ELb0ELb0EEENS1_21CollectiveEpilogueFwdINS6_IJSA_SA_SA_EEES9_SD_SF_Li256ELb0ELb1ELb0ELb0EEENS1_29StaticPersistentTileSchedulerILb0EEEEEEEEEvNT_6ParamsE,"ax",@progbits
	.align	128
.text._ZN7cutlass13device_kernelIN5flash11enable_sm90INS1_16FlashAttnFwdSm90INS1_25CollectiveMainloopFwdSm90ILi2EN4cute5tupleIJNS5_1CILi1EEES8_S8_EEENS6_IJNS7_ILi128EEESA_NS7_ILi192EEEEEELi128ENS_6half_tEfNS_4arch4Sm90ELb0ELb0ELb1ELb0ELb0ELb0ELb0ELb1ELb1ELb1ELb0ELb0EEENS1_21CollectiveEpilogueFwdINS6_IJSA_SA_SA_EEES9_SD_SF_Li256ELb0ELb1ELb0ELb0EEENS1_29StaticPersistentTileSchedulerILb0EEEEEEEEEvNT_6ParamsE:
        .type           _ZN7cutlass13device_kernelIN5flash11enable_sm90INS1_16FlashAttnFwdSm90INS1_25CollectiveMainloopFwdSm90ILi2EN4cute5tupleIJNS5_1CILi1EEES8_S8_EEENS6_IJNS7_ILi128EEESA_NS7_ILi192EEEEEELi128ENS_6half_tEfNS_4arch4Sm90ELb0ELb0ELb1ELb0ELb0ELb0ELb0ELb1ELb1ELb1ELb0ELb0EEENS1_21CollectiveEpilogueFwdINS6_IJSA_SA_SA_EEES9_SD_SF_Li256ELb0ELb1ELb0ELb0EEENS1_29StaticPersistentTileSchedulerILb0EEEEEEEEEvNT_6ParamsE,@function
        .size           _ZN7cutlass13device_kernelIN5flash11enable_sm90INS1_16FlashAttnFwdSm90INS1_25CollectiveMainloopFwdSm90ILi2EN4cute5tupleIJNS5_1CILi1EEES8_S8_EEENS6_IJNS7_ILi128EEESA_NS7_ILi192EEEEEELi128ENS_6half_tEfNS_4arch4Sm90ELb0ELb0ELb1ELb0ELb0ELb0ELb0ELb1ELb1ELb1ELb0ELb0EEENS1_21CollectiveEpilogueFwdINS6_IJSA_SA_SA_EEES9_SD_SF_Li256ELb0ELb1ELb0ELb0EEENS1_29StaticPersistentTileSchedulerILb0EEEEEEEEEvNT_6ParamsE,(.L_x_10 - _ZN7cutlass13device_kernelIN5flash11enable_sm90INS1_16FlashAttnFwdSm90INS1_25CollectiveMainloopFwdSm90ILi2EN4cute5tupleIJNS5_1CILi1EEES8_S8_EEENS6_IJNS7_ILi128EEESA_NS7_ILi192EEEEEELi128ENS_6half_tEfNS_4arch4Sm90ELb0ELb0ELb1ELb0ELb0ELb0ELb0ELb1ELb1ELb1ELb0ELb0EEENS1_21CollectiveEpilogueFwdINS6_IJSA_SA_SA_EEES9_SD_SF_Li256ELb0ELb1ELb0ELb0EEENS1_29StaticPersistentTileSchedulerILb0EEEEEEEEEvNT_6ParamsE)
        .other          _ZN7cutlass13device_kernelIN5flash11enable_sm90INS1_16FlashAttnFwdSm90INS1_25CollectiveMainloopFwdSm90ILi2EN4cute5tupleIJNS5_1CILi1EEES8_S8_EEENS6_IJNS7_ILi128EEESA_NS7_ILi192EEEEEELi128ENS_6half_tEfNS_4arch4Sm90ELb0ELb0ELb1ELb0ELb0ELb0ELb0ELb1ELb1ELb1ELb0ELb0EEENS1_21CollectiveEpilogueFwdINS6_IJSA_SA_SA_EEES9_SD_SF_Li256ELb0ELb1ELb0ELb0EEENS1_29StaticPersistentTileSchedulerILb0EEEEEEEEEvNT_6ParamsE,@"STO_CUDA_ENTRY STV_DEFAULT"
_ZN7cutlass13device_kernelIN5flash11enable_sm90INS1_16FlashAttnFwdSm90INS1_25CollectiveMainloopFwdSm90ILi2EN4cute5tupleIJNS5_1CILi1EEES8_S8_EEENS6_IJNS7_ILi128EEESA_NS7_ILi192EEEEEELi128ENS_6half_tEfNS_4arch4Sm90ELb0ELb0ELb1ELb0ELb0ELb0ELb0ELb1ELb1ELb1ELb0ELb0EEENS1_21CollectiveEpilogueFwdINS6_IJSA_SA_SA_EEES9_SD_SF_Li256ELb0ELb1ELb0ELb0EEENS1_29StaticPersistentTileSchedulerILb0EEEEEEEEEvNT_6ParamsE:
[----:B------:R-:W-:Y:S01]  /*0000*/  LDC R1, c[0x0][0x37c] ;  /* 0x0000df00ff017b82 */ /* 0x000fe20000000800 */
[----:B------:R-:W-:Y:S05]  /*0010*/  EXIT ;  /* 0x000000000000794d */ /* 0x000fea0003800000 */
.L_x_0:
[----:B------:R-:W-:-:S00]  /*0020*/  BRA `(.L_x_0) ;  /* 0xfffffffc00fc7947 */ /* 0x000fc0000383ffff */
[----:B------:R-:W-:-:S00]  /*0030*/  NOP ;  /* 0x0000000000007918 */ /* 0x000fc00000000000 */
        /* <DEDUP_REMOVED lines=12> */
.L_x_10:


//--------------------- .text._ZN7cutlass13device_kernelIN5flash11enable_sm90INS1_16FlashAttnFwdSm90INS1_25CollectiveMainloopFwdSm90ILi2EN4cute5tupleIJNS5_1CILi2EEENS7_ILi1EEES9_EEENS6_IJNS7_ILi128EEESB_NS7_ILi192EEEEEELi128ENS_6half_tEfNS_4arch4Sm90ELb0ELb0ELb1ELb0ELb0ELb0ELb0ELb1ELb1ELb1ELb0ELb0EEENS1_21CollectiveEpilogueFwdINS6_IJSB_SB_SB_EEESA_SE_SG_Li256ELb0ELb1ELb0ELb0EEENS1_29StaticPersistentTileSchedulerILb0EEEEEEEEEvNT_6ParamsE --------------------------
	.section	.text._ZN7cutlass13device_kernelIN5flash11enable_sm90INS1_16FlashAttnFwdSm90INS1_25CollectiveMainloopFwdSm90ILi2EN4cute5tupleIJNS5_1CILi2EEENS7_ILi1EEES9_EEENS6_IJNS7_ILi128EEESB_NS7_ILi192EEEEEELi128ENS_6half_tEfNS_4arch4Sm90ELb0ELb0ELb1ELb0ELb0ELb0ELb0ELb1ELb1ELb1ELb0ELb0EEENS1_21CollectiveEpilogueFwdINS6_IJSB_SB_SB_EEESA_SE_SG_Li256ELb0ELb1ELb0ELb0EEENS1_29StaticPersistentTileSchedulerILb0EEEEEEEEEvNT_6ParamsE,"ax",@progbits
	.align	128
.text._ZN7cutlass13device_kernelIN5flash11enable_sm90INS1_16FlashAttnFwdSm90INS1_25CollectiveMainloopFwdSm90ILi2EN4cute5tupleIJNS5_1CILi2EEENS7_ILi1EEES9_EEENS6_IJNS7_ILi128EEESB_NS7_ILi192EEEEEELi128ENS_6half_tEfNS_4arch4Sm90ELb0ELb0ELb1ELb0ELb0ELb0ELb0ELb1ELb1ELb1ELb0ELb0EEENS1_21CollectiveEpilogueFwdINS6_IJSB_SB_SB_EEESA_SE_SG_Li256ELb0ELb1ELb0ELb0EEENS1_29StaticPersistentTileSchedulerILb0EEEEEEEEEvNT_6ParamsE:
        .type           _ZN7cutlass13device_kernelIN5flash11enable_sm90INS1_16FlashAttnFwdSm90INS1_25CollectiveMainloopFwdSm90ILi2EN4cute5tupleIJNS5_1CILi2EEENS7_ILi1EEES9_EEENS6_IJNS7_ILi128EEESB_NS7_ILi192EEEEEELi128ENS_6half_tEfNS_4arch4Sm90ELb0ELb0ELb1ELb0ELb0ELb0ELb0ELb1ELb1ELb1ELb0ELb0EEENS1_21CollectiveEpilogueFwdINS6_IJSB_SB_SB_EEESA_SE_SG_Li256ELb0ELb1ELb0ELb0EEENS1_29StaticPersistentTileSchedulerILb0EEEEEEEEEvNT_6ParamsE,@function
        .size           _ZN7cutlass13device_kernelIN5flash11enable_sm90INS1_16FlashAttnFwdSm90INS1_25CollectiveMainloopFwdSm90ILi2EN4cute5tupleIJNS5_1CILi2EEENS7_ILi1EEES9_EEENS6_IJNS7_ILi128EEESB_NS7_ILi192EEEEEELi128ENS_6half_tEfNS_4arch4Sm90ELb0ELb0ELb1ELb0ELb0ELb0ELb0ELb1ELb1ELb1ELb0ELb0EEENS1_21CollectiveEpilogueFwdINS6_IJSB_SB_SB_EEESA_SE_SG_Li256ELb0ELb1ELb0ELb0EEENS1_29StaticPersistentTileSchedulerILb0EEEEEEEEEvNT_6ParamsE,(.L_x_11 - _ZN7cutlass13device_kernelIN5flash11enable_sm90INS1_16FlashAttnFwdSm90INS1_25CollectiveMainloopFwdSm90ILi2EN4cute5tupleIJNS5_1CILi2EEENS7_ILi1EEES9_EEENS6_IJNS7_ILi128EEESB_NS7_ILi192EEEEEELi128ENS_6half_tEfNS_4arch4Sm90ELb0ELb0ELb1ELb0ELb0ELb0ELb0ELb1ELb1ELb1ELb0ELb0EEENS1_21CollectiveEpilogueFwdINS6_IJSB_SB_SB_EEESA_SE_SG_Li256ELb0ELb1ELb0ELb0EEENS1_29StaticPersistentTileSchedulerILb0EEEEEEEEEvNT_6ParamsE)
        .other          _ZN7cutlass13device_kernelIN5flash11enable_sm90INS1_16FlashAttnFwdSm90INS1_25CollectiveMainloopFwdSm90ILi2EN4cute5tupleIJNS5_1CILi2EEENS7_ILi1EEES9_EEENS6_IJNS7_ILi128EEESB_NS7_ILi192EEEEEELi128ENS_6half_tEfNS_4arch4Sm90ELb0ELb0ELb1ELb0ELb0ELb0ELb0ELb1ELb1ELb1ELb0ELb0EEENS1_21CollectiveEpilogueFwdINS6_IJSB_SB_SB_EEESA_SE_SG_Li256ELb0ELb1ELb0ELb0EEENS1_29StaticPersistentTileSchedulerILb0EEEEEEEEEvNT_6ParamsE,@"STO_CUDA_ENTRY STV_DEFAULT"
_ZN7cutlass13device_kernelIN5flash11enable_sm90INS1_16FlashAttnFwdSm90INS1_25CollectiveMainloopFwdSm90ILi2EN4cute5tupleIJNS5_1CILi2EEENS7_ILi1EEES9_EEENS6_IJNS7_ILi128EEESB_NS7_ILi192EEEEEELi128ENS_6half_tEfNS_4arch4Sm90ELb0ELb0ELb1ELb0ELb0ELb0ELb0ELb1ELb1ELb1ELb0ELb0EEENS1_21CollectiveEpilogueFwdINS6_IJSB_SB_SB_EEESA_SE_SG_Li256ELb0ELb1ELb0ELb0EEENS1_29StaticPersistentTileSchedulerILb0EEEEEEEEEvNT_6ParamsE:
[----:B------:R-:W-:Y:S01]  /*0000*/  LDC R1, c[0x0][0x37c] ;  /* 0x0000df00ff017b82 */ /* 0x000fe20000000800 */
[----:B------:R-:W-:Y:S05]  /*0010*/  EXIT ;  /* 0x000000000000794d */ /* 0x000fea0003800000 */
.L_x_1:
        /* <DEDUP_REMOVED lines=14> */
.L_x_11:


//--------------------- .text._ZN7cutlass13device_kernelIN5flash11enable_sm90INS1_16FlashAttnFwdSm90INS1_25CollectiveMainloopFwdSm90ILi2EN4cute5tupleIJNS5_1CILi1EEES8_S8_EEENS6_IJNS7_ILi128EEESA_NS7_ILi192EEEEEELi128ENS_6half_tEfNS_4arch4Sm90ELb0ELb0ELb1ELb1ELb0ELb0ELb0ELb1ELb1ELb1ELb0ELb0EEENS1_21CollectiveEpilogueFwdINS6_IJSA_SA_SA_EEES9_SD_SF_Li256ELb1ELb1ELb0ELb0EEENS1_36VarlenDynamicPersistentTileSchedulerILi128ELi128ELi256ELi128ELb0ELb1ELb1ELb0ELb1ELb1EEEEEEEEEvNT_6ParamsE --------------------------
	.section	.text._ZN7cutlass13device_kernelIN5flash11enable_sm90INS1_16FlashAttnFwdSm90INS1_25CollectiveMainloopFwdSm90ILi2EN4cute5tupleIJNS5_1CILi1EEES8_S8_EEENS6_IJNS7_ILi128EEESA_NS7_ILi192EEEEEELi128ENS_6half_tEfNS_4arch4Sm90ELb0ELb0ELb1ELb1ELb0ELb0ELb0ELb1ELb1ELb1ELb0ELb0EEENS1_21CollectiveEpilogueFwdINS6_IJSA_SA_SA_EEES9_SD_SF_Li256ELb1ELb1ELb0ELb0EEENS1_36VarlenDynamicPersistentTileSchedulerILi128ELi128ELi256ELi128ELb0ELb1ELb1ELb0ELb1ELb1EEEEEEEEEvNT_6ParamsE,"ax",@progbits
	.align	128
.text._ZN7cutlass13device_kernelIN5flash11enable_sm90INS1_16FlashAttnFwdSm90INS1_25CollectiveMainloopFwdSm90ILi2EN4cute5tupleIJNS5_1CILi1EEES8_S8_EEENS6_IJNS7_ILi128EEESA_NS7_ILi192EEEEEELi128ENS_6half_tEfNS_4arch4Sm90ELb0ELb0ELb1ELb1ELb0ELb0ELb0ELb1ELb1ELb1ELb0ELb0EEENS1_21CollectiveEpilogueFwdINS6_IJSA_SA_SA_EEES9_SD_SF_Li256ELb1ELb1ELb0ELb0EEENS1_36VarlenDynamicPersistentTileSchedulerILi128ELi128ELi256ELi128ELb0ELb1ELb1ELb0ELb1ELb1EEEEEEEEEvNT_6ParamsE:
        .type           _ZN7cutlass13device_kernelIN5flash11enable_sm90INS1_16FlashAttnFwdSm90INS1_25CollectiveMainloopFwdSm90ILi2EN4cute5tupleIJNS5_1CILi1EEES8_S8_EEENS6_IJNS7_ILi128EEESA_NS7_ILi192EEEEEELi128ENS_6half_tEfNS_4arch4Sm90ELb0ELb0ELb1ELb1ELb0ELb0ELb0ELb1ELb1ELb1ELb0ELb0EEENS1_21CollectiveEpilogueFwdINS6_IJSA_SA_SA_EEES9_SD_SF_Li256ELb1ELb1ELb0ELb0EEENS1_36VarlenDynamicPersistentTileSchedulerILi128ELi128ELi256ELi128ELb0ELb1ELb1ELb0ELb1ELb1EEEEEEEEEvNT_6ParamsE,@function
        .size           _ZN7cutlass13device_kernelIN5flash11enable_sm90INS1_16FlashAttnFwdSm90INS1_25CollectiveMainloopFwdSm90ILi2EN4cute5tupleIJNS5_1CILi1EEES8_S8_EEENS6_IJNS7_ILi128EEESA_NS7_ILi192EEEEEELi128ENS_6half_tEfNS_4arch4Sm90ELb0ELb0ELb1ELb1ELb0ELb0ELb0ELb1ELb1ELb1ELb0ELb0EEENS1_21CollectiveEpilogueFwdINS6_IJSA_SA_SA_EEES9_SD_SF_Li256ELb1ELb1ELb0ELb0EEENS1_36VarlenDynamicPersistentTileSchedulerILi128ELi128ELi256ELi128ELb0ELb1ELb1ELb0ELb1ELb1EEEEEEEEEvNT_6ParamsE,(.L_x_12 - _ZN7cutlass13device_kernelIN5flash11enable_sm90INS1_16FlashAttnFwdSm90INS1_25CollectiveMainloopFwdSm90ILi2EN4cute5tupleIJNS5_1CILi1EEES8_S8_EEENS6_IJNS7_ILi128EEESA_NS7_ILi192EEEEEELi128ENS_6half_tEfNS_4arch4Sm90ELb0ELb0ELb1ELb1ELb0ELb0ELb0ELb1ELb1ELb1ELb0ELb0EEENS1_21CollectiveEpilogueFwdINS6_IJSA_SA_SA_EEES9_SD_SF_Li256ELb1ELb1ELb0ELb0EEENS1_36VarlenDynamicPersistentTileSchedulerILi128ELi128ELi256ELi128ELb0ELb1ELb1ELb0ELb1ELb1EEEEEEEEEvNT_6ParamsE)
        .other          _ZN7cutlass13device_kernelIN5flash11enable_sm90INS1_16FlashAttnFwdSm90INS1_25CollectiveMainloopFwdSm90ILi2EN4cute5tupleIJNS5_1CILi1EEES8_S8_EEENS6_IJNS7_ILi128EEESA_NS7_ILi192EEEEEELi128ENS_6half_tEfNS_4arch4Sm90ELb0ELb0ELb1ELb1ELb0ELb0ELb0ELb1ELb1ELb1ELb0ELb0EEENS1_21CollectiveEpilogueFwdINS6_IJSA_SA_SA_EEES9_SD_SF_Li256ELb1ELb1ELb0ELb0EEENS1_36VarlenDynamicPersistentTileSchedulerILi128ELi128ELi256ELi128ELb0ELb1ELb1ELb0ELb1ELb1EEEEEEEEEvNT_6ParamsE,@"STO_CUDA_ENTRY STV_DEFAULT"
_ZN7cutlass13device_kernelIN5flash11enable_sm90INS1_16FlashAttnFwdSm90INS1_25CollectiveMainloopFwdSm90ILi2EN4cute5tupleIJNS5_1CILi1EEES8_S8_EEENS6_IJNS7_ILi128EEESA_NS7_ILi192EEEEEELi128ENS_6half_tEfNS_4arch4Sm90ELb0ELb0ELb1ELb1ELb0ELb0ELb0ELb1ELb1ELb1ELb0ELb0EEENS1_21CollectiveEpilogueFwdINS6_IJSA_SA_SA_EEES9_SD_SF_Li256ELb1ELb1ELb0ELb0EEENS1_36VarlenDynamicPersistentTileSchedulerILi128ELi128ELi256ELi128ELb0ELb1ELb1ELb0ELb1ELb1EEEEEEEEEvNT_6ParamsE:
[----:B------:R-:W-:Y:S01]  /*0000*/  LDC R1, c[0x0][0x37c] ;  /* 0x0000df00ff017b82 */ /* 0x000fe20000000800 */
[----:B------:R-:W-:Y:S05]  /*0010*/  EXIT ;  /* 0x000000000000794d */ /* 0x000fea0003800000 */
.L_x_2:
        /* <DEDUP_REMOVED lines=14> */
.L_x_12:


//--------------------- .text._ZN7cutlass13device_kernelIN5flash11enable_sm90INS1_16FlashAttnFwdSm90INS1_25CollectiveMainloopFwdSm90ILi2EN4cute5tupleIJNS5_1CILi1EEES8_S8_EEENS6_IJNS7_ILi128EEESA_NS7_ILi192EEEEEELi128ENS_6half_tEfNS_4arch4Sm90ELb0ELb0ELb1ELb1ELb0ELb1ELb0ELb1ELb1ELb1ELb0ELb0EEENS1_21CollectiveEpilogueFwdINS6_IJSA_SA_SA_EEES9_SD_SF_Li256ELb1ELb1ELb0ELb0EEENS1_36VarlenDynamicPersistentTileSchedulerILi128ELi128ELi256ELi128ELb0ELb1ELb1ELb0ELb1ELb1EEEEEEEEEvNT_6ParamsE --------------------------
	.section	.text._ZN7cutlass13device_kernelIN5flash11enable_sm90INS1_16FlashAttnFwdSm90INS1_25CollectiveMainloopFwdSm90ILi2EN4cute5tupleIJNS5_1CILi1EEES8_S8_EEENS6_IJNS7_ILi128EEESA_NS7_ILi192EEEEEELi128ENS_6half_tEfNS_4arch4Sm90ELb0ELb0ELb1ELb1ELb0ELb1ELb0ELb1ELb1ELb1ELb0ELb0EEENS1_21CollectiveEpilogueFwdINS6_IJSA_SA_SA_EEES9_SD_SF_Li256ELb1ELb1ELb0ELb0EEENS1_36VarlenDynamicPersistentTileSchedulerILi128ELi128ELi256ELi128ELb0ELb1ELb1ELb0ELb1ELb1EEEEEEEEEvNT_6ParamsE,"ax",@progbits
	.align	128
.text._ZN7cutlass13device_kernelIN5flash11enable_sm90INS1_16FlashAttnFwdSm90INS1_25CollectiveMainloopFwdSm90ILi2EN4cute5tupleIJNS5_1CILi1EEES8_S8_EEENS6_IJNS7_ILi128EEESA_NS7_ILi192EEEEEELi128ENS_6half_tEfNS_4arch4Sm90ELb0ELb0ELb1ELb1ELb0ELb1ELb0ELb1ELb1ELb1ELb0ELb0EEENS1_21CollectiveEpilogueFwdINS6_IJSA_SA_SA_EEES9_SD_SF_Li256ELb1ELb1ELb0ELb0EEENS1_36VarlenDynamicPersistentTileSchedulerILi128ELi128ELi256ELi128ELb0ELb1ELb1ELb0ELb1ELb1EEEEEEEEEvNT_6ParamsE:
        .type           _ZN7cutlass13device_kernelIN5flash11enable_sm90INS1_16FlashAttnFwdSm90INS1_25CollectiveMainloopFwdSm90ILi2EN4cute5tupleIJNS5_1CILi1EEES8_S8_EEENS6_IJNS7_ILi128EEESA_NS7_ILi192EEEEEELi128ENS_6half_tEfNS_4arch4Sm90ELb0ELb0ELb1ELb1ELb0ELb1ELb0ELb1ELb1ELb1ELb0ELb0EEENS1_21CollectiveEpilogueFwdINS6_IJSA_SA_SA_EEES9_SD_SF_Li256ELb1ELb1ELb0ELb0EEENS1_36VarlenDynamicPersistentTileSchedulerILi128ELi128ELi256ELi128ELb0ELb1ELb1ELb0ELb1ELb1EEEEEEEEEvNT_6ParamsE,@function
        .size           _ZN7cutlass13device_kernelIN5flash11enable_sm90INS1_16FlashAttnFwdSm90INS1_25CollectiveMainloopFwdSm90ILi2EN4cute5tupleIJNS5_1CILi1EEES8_S8_EEENS6_IJNS7_ILi128EEESA_NS7_ILi192EEEEEELi128ENS_6half_tEfNS_4arch4Sm90ELb0ELb0ELb1ELb1ELb0ELb1ELb0ELb1ELb1ELb1ELb0ELb0EEENS1_21CollectiveEpilogueFwdINS6_IJSA_SA_SA_EEES9_SD_SF_Li256ELb1ELb1ELb0ELb0EEENS1_36VarlenDynamicPersistentTileSchedulerILi128ELi128ELi256ELi128ELb0ELb1ELb1ELb0ELb1ELb1EEEEEEEEEvNT_6ParamsE,(.L_x_13 - _ZN7cutlass13device_kernelIN5flash11enable_sm90INS1_16FlashAttnFwdSm90INS1_25CollectiveMainloopFwdSm90ILi2EN4cute5tupleIJNS5_1CILi1EEES8_S8_EEENS6_IJNS7_ILi128EEESA_NS7_ILi192EEEEEELi128ENS_6half_tEfNS_4arch4Sm90ELb0ELb0ELb1ELb1ELb0ELb1ELb0ELb1ELb1ELb1ELb0ELb0EEENS1_21CollectiveEpilogueFwdINS6_IJSA_SA_SA_EEES9_SD_SF_Li256ELb1ELb1ELb0ELb0EEENS1_36VarlenDynamicPersistentTileSchedulerILi128ELi128ELi256ELi128ELb0ELb1ELb1ELb0ELb1ELb1EEEEEEEEEvNT_6ParamsE)
        .other          _ZN7cutlass13device_kernelIN5flash11enable_sm90INS1_16FlashAttnFwdSm90INS1_25CollectiveMainloopFwdSm90ILi2EN4cute5tupleIJNS5_1CILi1EEES8_S8_EEENS6_IJNS7_ILi128EEESA_NS7_ILi192EEEEEELi128ENS_6half_tEfNS_4arch4Sm90ELb0ELb0ELb1ELb1ELb0ELb1ELb0ELb1ELb1ELb1ELb0ELb0EEENS1_21CollectiveEpilogueFwdINS6_IJSA_SA_SA_EEES9_SD_SF_Li256ELb1ELb1ELb0ELb0EEENS1_36VarlenDynamicPersistentTileSchedulerILi128ELi128ELi256ELi128ELb0ELb1ELb1ELb0ELb1ELb1EEEEEEEEEvNT_6ParamsE,@"STO_CUDA_ENTRY STV_DEFAULT"
_ZN7cutlass13device_kernelIN5flash11enable_sm90INS1_16FlashAttnFwdSm90INS1_25CollectiveMainloopFwdSm90ILi2EN4cute5tupleIJNS5_1CILi1EEES8_S8_EEENS6_IJNS7_ILi128EEESA_NS7_ILi192EEEEEELi128ENS_6half_tEfNS_4arch4Sm90ELb0ELb0ELb1ELb1ELb0ELb1ELb0ELb1ELb1ELb1ELb0ELb0EEENS1_21CollectiveEpilogueFwdINS6_IJSA_SA_SA_EEES9_SD_SF_Li256ELb1ELb1ELb0ELb0EEENS1_36VarlenDynamicPersistentTileSchedulerILi128ELi128ELi256ELi128ELb0ELb1ELb1ELb0ELb1ELb1EEEEEEEEEvNT_6ParamsE:
[----:B------:R-:W-:Y:S01]  /*0000*/  LDC R1, c[0x0][0x37c] ;  /* 0x0000df00ff017b82 */ /* 0x000fe20000000800 */
[----:B------:R-:W-:Y:S05]  /*0010*/  EXIT ;  /* 0x000000000000794d */ /* 0x000fea0003800000 */
.L_x_3:
        /* <DEDUP_REMOVED lines=14> */
.L_x_13:


//--------------------- .text._ZN7cutlass13device_kernelIN5flash11enable_sm90INS1_16FlashAttnFwdSm90INS1_25CollectiveMainloopFwdSm90ILi2EN4cute5tupleIJNS5_1CILi1EEES8_S8_EEENS6_IJNS7_ILi128EEENS7_ILi96EEENS7_ILi192EEEEEELi128ENS_6half_tEfNS_4arch4Sm90ELb0ELb1ELb1ELb0ELb0ELb0ELb0ELb1ELb1ELb1ELb0ELb0EEENS1_21CollectiveEpilogueFwdINS6_IJSA_SA_SB_EEES9_SE_SG_Li256ELb0ELb1ELb0ELb0EEENS1_30DynamicPersistentTileSchedulerILi256ELi128ELb0ELb1ELb1EEEEEEEEEvNT_6ParamsE --------------------------
	.section	.text._ZN7cutlass13device_kernelIN5flash11enable_sm90INS1_16FlashAttnFwdSm90INS1_25CollectiveMainloopFwdSm90ILi2EN4cute5tupleIJNS5_1CILi1EEES8_S8_EEENS6_IJNS7_ILi128EEENS7_ILi96EEENS7_ILi192EEEEEELi128ENS_6half_tEfNS_4arch4Sm90ELb0ELb1ELb1ELb0ELb0ELb0ELb0ELb1ELb1ELb1ELb0ELb0EEENS1_21CollectiveEpilogueFwdINS6_IJSA_SA_SB_EEES9_SE_SG_Li256ELb0ELb1ELb0ELb0EEENS1_30DynamicPersistentTileSchedulerILi256ELi128ELb0ELb1ELb1EEEEEEEEEvNT_6ParamsE,"ax",@progbits
	.align	128
.text._ZN7cutlass13device_kernelIN5flash11enable_sm90INS1_16FlashAttnFwdSm90INS1_25CollectiveMainloopFwdSm90ILi2EN4cute5tupleIJNS5_1CILi1EEES8_S8_EEENS6_IJNS7_ILi128EEENS7_ILi96EEENS7_ILi192EEEEEELi128ENS_6half_tEfNS_4arch4Sm90ELb0ELb1ELb1ELb0ELb0ELb0ELb0ELb1ELb1ELb1ELb0ELb0EEENS1_21CollectiveEpilogueFwdINS6_IJSA_SA_SB_EEES9_SE_SG_Li256ELb0ELb1ELb0ELb0EEENS1_30DynamicPersistentTileSchedulerILi256ELi128ELb0ELb1ELb1EEEEEEEEEvNT_6ParamsE:
        .type           _ZN7cutlass13device_kernelIN5flash11enable_sm90INS1_16FlashAttnFwdSm90INS1_25CollectiveMainloopFwdSm90ILi2EN4cute5tupleIJNS5_1CILi1EEES8_S8_EEENS6_IJNS7_ILi128EEENS7_ILi96EEENS7_ILi192EEEEEELi128ENS_6half_tEfNS_4arch4Sm90ELb0ELb1ELb1ELb0ELb0ELb0ELb0ELb1ELb1ELb1ELb0ELb0EEENS1_21CollectiveEpilogueFwdINS6_IJSA_SA_SB_EEES9_SE_SG_Li256ELb0ELb1ELb0ELb0EEENS1_30DynamicPersistentTileSchedulerILi256ELi128ELb0ELb1ELb1EEEEEEEEEvNT_6ParamsE,@function
        .size           _ZN7cutlass13device_kernelIN5flash11enable_sm90INS1_16FlashAttnFwdSm90INS1_25CollectiveMainloopFwdSm90ILi2EN4cute5tupleIJNS5_1CILi1EEES8_S8_EEENS6_IJNS7_ILi128EEENS7_ILi96EEENS7_ILi192EEEEEELi128ENS_6half_tEfNS_4arch4Sm90ELb0ELb1ELb1ELb0ELb0ELb0ELb0ELb1ELb1ELb1ELb0ELb0EEENS1_21CollectiveEpilogueFwdINS6_IJSA_SA_SB_EEES9_SE_SG_Li256ELb0ELb1ELb0ELb0EEENS1_30DynamicPersistentTileSchedulerILi256ELi128ELb0ELb1ELb1EEEEEEEEEvNT_6ParamsE,(.L_x_14 - _ZN7cutlass13device_kernelIN5flash11enable_sm90INS1_16FlashAttnFwdSm90INS1_25CollectiveMainloopFwdSm90ILi2EN4cute5tupleIJNS5_1CILi1EEES8_S8_EEENS6_IJNS7_ILi128EEENS7_ILi96EEENS7_ILi192EEEEEELi128ENS_6half_tEfNS_4arch4Sm90ELb0ELb1ELb1ELb0ELb0ELb0ELb0ELb1ELb1ELb1ELb0ELb0EEENS1_21CollectiveEpilogueFwdINS6_IJSA_SA_SB_EEES9_SE_SG_Li256ELb0ELb1ELb0ELb0EEENS1_30DynamicPersistentTileSchedulerILi256ELi128ELb0ELb1ELb1EEEEEEEEEvNT_6ParamsE)
        .other          _ZN7cutlass13device_kernelIN5flash11enable_sm90INS1_16FlashAttnFwdSm90INS1_25CollectiveMainloopFwdSm90ILi2EN4cute5tupleIJNS5_1CILi1EEES8_S8_EEENS6_IJNS7_ILi128EEENS7_ILi96EEENS7_ILi192EEEEEELi128ENS_6half_tEfNS_4arch4Sm90ELb0ELb1ELb1ELb0ELb0ELb0ELb0ELb1ELb1ELb1ELb0ELb0EEENS1_21CollectiveEpilogueFwdINS6_IJSA_SA_SB_EEES9_SE_SG_Li256ELb0ELb1ELb0ELb0EEENS1_30DynamicPersistentTileSchedulerILi256ELi128ELb0ELb1ELb1EEEEEEEEEvNT_6ParamsE,@"STO_CUDA_ENTRY STV_DEFAULT"
_ZN7cutlass13device_kernelIN5flash11enable_sm90INS1_16FlashAttnFwdSm90INS1_25CollectiveMainloopFwdSm90ILi2EN4cute5tupleIJNS5_1CILi1EEES8_S8_EEENS6_IJNS7_ILi128EEENS7_ILi96EEENS7_ILi192EEEEEELi128ENS_6half_tEfNS_4arch4Sm90ELb0ELb1ELb1ELb0ELb0ELb0ELb0ELb1ELb1ELb1ELb0ELb0EEENS1_21CollectiveEpilogueFwdINS6_IJSA_SA_SB_EEES9_SE_SG_Li256ELb0ELb1ELb0ELb0EEENS1_30DynamicPersistentTileSchedulerILi256ELi128ELb0ELb1ELb1EEEEEEEEEvNT_6ParamsE:
[----:B------:R-:W-:Y:S01]  /*0000*/  LDC R1, c[0x0][0x37c] ;  /* 0x0000df00ff017b82 */ /* 0x000fe20000000800 */
[----:B------:R-:W-:Y:S05]  /*0010*/  EXIT ;  /* 0x000000000000794d */ /* 0x000fea0003800000 */
.L_x_4:
        /* <DEDUP_REMOVED lines=14> */
.L_x_14:


//--------------------- .text._ZN7cutlass13device_kernelIN5flash11enable_sm90INS1_16FlashAttnFwdSm90INS1_25CollectiveMainloopFwdSm90ILi2EN4cute5tupleIJNS5_1CILi1EEES8_S8_EEENS6_IJNS7_ILi128EEENS7_ILi96EEENS7_ILi192EEEEEELi128ENS_6half_tEfNS_4arch4Sm90ELb0ELb1ELb1ELb1ELb0ELb0ELb0ELb1ELb1ELb1ELb0ELb0EEENS1_21CollectiveEpilogueFwdINS6_IJSA_SA_SB_EEES9_SE_SG_Li256ELb1ELb1ELb0ELb0EEENS1_36VarlenDynamicPersistentTileSchedulerILi128ELi96ELi256ELi128ELb0ELb1ELb1ELb1ELb0ELb1EEEEEEEEEvNT_6ParamsE --------------------------
	.section	.text._ZN7cutlass13device_kernelIN5flash11enable_sm90INS1_16FlashAttnFwdSm90INS1_25CollectiveMainloopFwdSm90ILi2EN4cute5tupleIJNS5_1CILi1EEES8_S8_EEENS6_IJNS7_ILi128EEENS7_ILi96EEENS7_ILi192EEEEEELi128ENS_6half_tEfNS_4arch4Sm90ELb0ELb1ELb1ELb1ELb0ELb0ELb0ELb1ELb1ELb1ELb0ELb0EEENS1_21CollectiveEpilogueFwdINS6_IJSA_SA_SB_EEES9_SE_SG_Li256ELb1ELb1ELb0ELb0EEENS1_36VarlenDynamicPersistentTileSchedulerILi128ELi96ELi256ELi128ELb0ELb1ELb1ELb1ELb0ELb1EEEEEEEEEvNT_6ParamsE,"ax",@progbits
	.align	128
.text._ZN7cutlass13device_kernelIN5flash11enable_sm90INS1_16FlashAttnFwdSm90INS1_25CollectiveMainloopFwdSm90ILi2EN4cute5tupleIJNS5_1CILi1EEES8_S8_EEENS6_IJNS7_ILi128EEENS7_ILi96EEENS7_ILi192EEEEEELi128ENS_6half_tEfNS_4arch4Sm90ELb0ELb1ELb1ELb1ELb0ELb0ELb0ELb1ELb1ELb1ELb0ELb0EEENS1_21CollectiveEpilogueFwdINS6_IJSA_SA_SB_EEES9_SE_SG_Li256ELb1ELb1ELb0ELb0EEENS1_36VarlenDynamicPersistentTileSchedulerILi128ELi96ELi256ELi128ELb0ELb1ELb1ELb1ELb0ELb1EEEEEEEEEvNT_6ParamsE:
        .type           _ZN7cutlass13device_kernelIN5flash11enable_sm90INS1_16FlashAttnFwdSm90INS1_25CollectiveMainloopFwdSm90ILi2EN4cute5tupleIJNS5_1CILi1EEES8_S8_EEENS6_IJNS7_ILi128EEENS7_ILi96EEENS7_ILi192EEEEEELi128ENS_6half_tEfNS_4arch4Sm90ELb0ELb1ELb1ELb1ELb0ELb0ELb0ELb1ELb1ELb1ELb0ELb0EEENS1_21CollectiveEpilogueFwdINS6_IJSA_SA_SB_EEES9_SE_SG_Li256ELb1ELb1ELb0ELb0EEENS1_36VarlenDynamicPersistentTileSchedulerILi128ELi96ELi256ELi128ELb0ELb1ELb1ELb1ELb0ELb1EEEEEEEEEvNT_6ParamsE,@function
        .size           _ZN7cutlass13device_kernelIN5flash11enable_sm90INS1_16FlashAttnFwdSm90INS1_25CollectiveMainloopFwdSm90ILi2EN4cute5tupleIJNS5_1CILi1EEES8_S8_EEENS6_IJNS7_ILi128EEENS7_ILi96EEENS7_ILi192EEEEEELi128ENS_6half_tEfNS_4arch4Sm90ELb0ELb1ELb1ELb1ELb0ELb0ELb0ELb1ELb1ELb1ELb0ELb0EEENS1_21CollectiveEpilogueFwdINS6_IJSA_SA_SB_EEES9_SE_SG_Li256ELb1ELb1ELb0ELb0EEENS1_36VarlenDynamicPersistentTileSchedulerILi128ELi96ELi256ELi128ELb0ELb1ELb1ELb1ELb0ELb1EEEEEEEEEvNT_6ParamsE,(.L_x_15 - _ZN7cutlass13device_kernelIN5flash11enable_sm90INS1_16FlashAttnFwdSm90INS1_25CollectiveMainloopFwdSm90ILi2EN4cute5tupleIJNS5_1CILi1EEES8_S8_EEENS6_IJNS7_ILi128EEENS7_ILi96EEENS7_ILi192EEEEEELi128ENS_6half_tEfNS_4arch4Sm90ELb0ELb1ELb1ELb1ELb0ELb0ELb0ELb1ELb1ELb1ELb0ELb0EEENS1_21CollectiveEpilogueFwdINS6_IJSA_SA_SB_EEES9_SE_SG_Li256ELb1ELb1ELb0ELb0EEENS1_36VarlenDynamicPersistentTileSchedulerILi128ELi96ELi256ELi128ELb0ELb1ELb1ELb1ELb0ELb1EEEEEEEEEvNT_6ParamsE)
        .other          _ZN7cutlass13device_kernelIN5flash11enable_sm90INS1_16FlashAttnFwdSm90INS1_25CollectiveMainloopFwdSm90ILi2EN4cute5tupleIJNS5_1CILi1EEES8_S8_EEENS6_IJNS7_ILi128EEENS7_ILi96EEENS7_ILi192EEEEEELi128ENS_6half_tEfNS_4arch4Sm90ELb0ELb1ELb1ELb1ELb0ELb0ELb0ELb1ELb1ELb1ELb0ELb0EEENS1_21CollectiveEpilogueFwdINS6_IJSA_SA_SB_EEES9_SE_SG_Li256ELb1ELb1ELb0ELb0EEENS1_36VarlenDynamicPersistentTileSchedulerILi128ELi96ELi256ELi128ELb0ELb1ELb1ELb1ELb0ELb1EEEEEEEEEvNT_6ParamsE,@"STO_CUDA_ENTRY STV_DEFAULT"
_ZN7cutlass13device_kernelIN5flash11enable_sm90INS1_16FlashAttnFwdSm90INS1_25CollectiveMainloopFwdSm90ILi2EN4cute5tupleIJNS5_1CILi1EEES8_S8_EEENS6_IJNS7_ILi128EEENS7_ILi96EEENS7_ILi192EEEEEELi128ENS_6half_tEfNS_4arch4Sm90ELb0ELb1ELb1ELb1ELb0ELb0ELb0ELb1ELb1ELb1ELb0ELb0EEENS1_21CollectiveEpilogueFwdINS6_IJSA_SA_SB_EEES9_SE_SG_Li256ELb1ELb1ELb0ELb0EEENS1_36VarlenDynamicPersistentTileSchedulerILi128ELi96ELi256ELi128ELb0ELb1ELb1ELb1ELb0ELb1EEEEEEEEEvNT_6ParamsE:
[----:B------:R-:W-:Y:S01]  /*0000*/  LDC R1, c[0x0][0x37c] ;  /* 0x0000df00ff017b82 */ /* 0x000fe20000000800 */
[----:B------:R-:W-:Y:S05]  /*0010*/  EXIT ;  /* 0x000000000000794d */ /* 0x000fea0003800000 */
.L_x_5:
        /* <DEDUP_REMOVED lines=14> */
.L_x_15:


//--------------------- .text._ZN7cutlass13device_kernelIN5flash11enable_sm90INS1_16FlashAttnFwdSm90INS1_25CollectiveMainloopFwdSm90ILi2EN4cute5tupleIJNS5_1CILi1EEES8_S8_EEENS6_IJNS7_ILi128EEENS7_ILi96EEENS7_ILi192EEEEEELi128ENS_6half_tEfNS_4arch4Sm90ELb0ELb1ELb1ELb1ELb0ELb1ELb0ELb1ELb1ELb1ELb0ELb0EEENS1_21CollectiveEpilogueFwdINS6_IJSA_SA_SB_EEES9_SE_SG_Li256ELb1ELb1ELb0ELb0EEENS1_36VarlenDynamicPersistentTileSchedulerILi128ELi96ELi256ELi128ELb0ELb1ELb1ELb1ELb0ELb1EEEEEEEEEvNT_6ParamsE --------------------------
	.section	.text._ZN7cutlass13device_kernelIN5flash11enable_sm90INS1_16FlashAttnFwdSm90INS1_25CollectiveMainloopFwdSm90ILi2EN4cute5tupleIJNS5_1CILi1EEES8_S8_EEENS6_IJNS7_ILi128EEENS7_ILi96EEENS7_ILi192EEEEEELi128ENS_6half_tEfNS_4arch4Sm90ELb0ELb1ELb1ELb1ELb0ELb1ELb0ELb1ELb1ELb1ELb0ELb0EEENS1_21CollectiveEpilogueFwdINS6_IJSA_SA_SB_EEES9_SE_SG_Li256ELb1ELb1ELb0ELb0EEENS1_36VarlenDynamicPersistentTileSchedulerILi128ELi96ELi256ELi128ELb0ELb1ELb1ELb1ELb0ELb1EEEEEEEEEvNT_6ParamsE,"ax",@progbits
	.align	128
.text._ZN7cutlass13device_kernelIN5flash11enable_sm90INS1_16FlashAttnFwdSm90INS1_25CollectiveMainloopFwdSm90ILi2EN4cute5tupleIJNS5_1CILi1EEES8_S8_EEENS6_IJNS7_ILi128EEENS7_ILi96EEENS7_ILi192EEEEEELi128ENS_6half_tEfNS_4arch4Sm90ELb0ELb1ELb1ELb1ELb0ELb1ELb0ELb1ELb1ELb1ELb0ELb0EEENS1_21CollectiveEpilogueFwdINS6_IJSA_SA_SB_EEES9_SE_SG_Li256ELb1ELb1ELb0ELb0EEENS1_36VarlenDynamicPersistentTileSchedulerILi128ELi96ELi256ELi128ELb0ELb1ELb1ELb1ELb0ELb1EEEEEEEEEvNT_6ParamsE:
        .type           _ZN7cutlass13device_kernelIN5flash11enable_sm90INS1_16FlashAttnFwdSm90INS1_25CollectiveMainloopFwdSm90ILi2EN4cute5tupleIJNS5_1CILi1EEES8_S8_EEENS6_IJNS7_ILi128EEENS7_ILi96EEENS7_ILi192EEEEEELi128ENS_6half_tEfNS_4arch4Sm90ELb0ELb1ELb1ELb1ELb0ELb1ELb0ELb1ELb1ELb1ELb0ELb0EEENS1_21CollectiveEpilogueFwdINS6_IJSA_SA_SB_EEES9_SE_SG_Li256ELb1ELb1ELb0ELb0EEENS1_36VarlenDynamicPersistentTileSchedulerILi128ELi96ELi256ELi128ELb0ELb1ELb1ELb1ELb0ELb1EEEEEEEEEvNT_6ParamsE,@function
        .size           _ZN7cutlass13device_kernelIN5flash11enable_sm90INS1_16FlashAttnFwdSm90INS1_25CollectiveMainloopFwdSm90ILi2EN4cute5tupleIJNS5_1CILi1EEES8_S8_EEENS6_IJNS7_ILi128EEENS7_ILi96EEENS7_ILi192EEEEEELi128ENS_6half_tEfNS_4arch4Sm90ELb0ELb1ELb1ELb1ELb0ELb1ELb0ELb1ELb1ELb1ELb0ELb0EEENS1_21CollectiveEpilogueFwdINS6_IJSA_SA_SB_EEES9_SE_SG_Li256ELb1ELb1ELb0ELb0EEENS1_36VarlenDynamicPersistentTileSchedulerILi128ELi96ELi256ELi128ELb0ELb1ELb1ELb1ELb0ELb1EEEEEEEEEvNT_6ParamsE,(.L_x_16 - _ZN7cutlass13device_kernelIN5flash11enable_sm90INS1_16FlashAttnFwdSm90INS1_25CollectiveMainloopFwdSm90ILi2EN4cute5tupleIJNS5_1CILi1EEES8_S8_EEENS6_IJNS7_ILi128EEENS7_ILi96EEENS7_ILi192EEEEEELi128ENS_6half_tEfNS_4arch4Sm90ELb0ELb1ELb1ELb1ELb0ELb1ELb0ELb1ELb1ELb1ELb0ELb0EEENS1_21CollectiveEpilogueFwdINS6_IJSA_SA_SB_EEES9_SE_SG_Li256ELb1ELb1ELb0ELb0EEENS1_36VarlenDynamicPersistentTileSchedulerILi128ELi96ELi256ELi128ELb0ELb1ELb1ELb1ELb0ELb1EEEEEEEEEvNT_6ParamsE)
        .other          _ZN7cutlass13device_kernelIN5flash11enable_sm90INS1_16FlashAttnFwdSm90INS1_25CollectiveMainloopFwdSm90ILi2EN4cute5tupleIJNS5_1CILi1EEES8_S8_EEENS6_IJNS7_ILi128EEENS7_ILi96EEENS7_ILi192EEEEEELi128ENS_6half_tEfNS_4arch4Sm90ELb0ELb1ELb1ELb1ELb0ELb1ELb0ELb1ELb1ELb1ELb0ELb0EEENS1_21CollectiveEpilogueFwdINS6_IJSA_SA_SB_EEES9_SE_SG_Li256ELb1ELb1ELb0ELb0EEENS1_36VarlenDynamicPersistentTileSchedulerILi128ELi96ELi256ELi128ELb0ELb1ELb1ELb1ELb0ELb1EEEEEEEEEvNT_6ParamsE,@"STO_CUDA_ENTRY STV_DEFAULT"
_ZN7cutlass13device_kernelIN5flash11enable_sm90INS1_16FlashAttnFwdSm90INS1_25CollectiveMainloopFwdSm90ILi2EN4cute5tupleIJNS5_1CILi1EEES8_S8_EEENS6_IJNS7_ILi128EEENS7_ILi96EEENS7_ILi192EEEEEELi128ENS_6half_tEfNS_4arch4Sm90ELb0ELb1ELb1ELb1ELb0ELb1ELb0ELb1ELb1ELb1ELb0ELb0EEENS1_21CollectiveEpilogueFwdINS6_IJSA_SA_SB_EEES9_SE_SG_Li256ELb1ELb1ELb0ELb0EEENS1_36VarlenDynamicPersistentTileSchedulerILi128ELi96ELi256ELi128ELb0ELb1ELb1ELb1ELb0ELb1EEEEEEEEEvNT_6ParamsE:
[----:B------:R-:W-:Y:S01]  /*0000*/  LDC R1, c[0x0][0x37c] ;  /* 0x0000df00ff017b82 */ /* 0x000fe20000000800 */
[----:B------:R-:W-:Y:S05]  /*0010*/  EXIT ;  /* 0x000000000000794d */ /* 0x000fea0003800000 */
.L_x_6:
        /* <DEDUP_REMOVED lines=14> */
.L_x_16:


//--------------------- .text._ZN7cutlass13device_kernelIN5flash11enable_sm90INS1_16FlashAttnFwdSm90INS1_25CollectiveMainloopFwdSm90ILi2EN4cute5tupleIJNS5_1CILi1EEES8_S8_EEENS6_IJNS7_ILi128EEESA_NS7_ILi192EEEEEELi128ENS_6half_tEfNS_4arch4Sm90ELb1ELb0ELb1ELb0ELb0ELb0ELb0ELb1ELb1ELb1ELb0ELb0EEENS1_21CollectiveEpilogueFwdINS6_IJSA_SA_SA_EEES9_SD_SF_Li256ELb0ELb1ELb0ELb0EEENS1_30DynamicPersistentTileSchedulerILi256ELi128ELb0ELb1ELb1EEEEEEEEEvNT_6ParamsE --------------------------
	.section	.text._ZN7cutlass13device_kernelIN5flash11enable_sm90INS1_16FlashAttnFwdSm90INS1_25CollectiveMainloopFwdSm90ILi2EN4cute5tupleIJNS5_1CILi1EEES8_S8_EEENS6_IJNS7_ILi128EEESA_NS7_ILi192EEEEEELi128ENS_6half_tEfNS_4arch4Sm90ELb1ELb0ELb1ELb0ELb0ELb0ELb0ELb1ELb1ELb1ELb0ELb0EEENS1_21CollectiveEpilogueFwdINS6_IJSA_SA_SA_EEES9_SD_SF_Li256ELb0ELb1ELb0ELb0EEENS1_30DynamicPersistentTileSchedulerILi256ELi128ELb0ELb1ELb1EEEEEEEEEvNT_6ParamsE,"ax",@progbits
	.align	128
.text._ZN7cutlass13device_kernelIN5flash11enable_sm90INS1_16FlashAttnFwdSm90INS1_25CollectiveMainloopFwdSm90ILi2EN4cute5tupleIJNS5_1CILi1EEES8_S8_EEENS6_IJNS7_ILi128EEESA_NS7_ILi192EEEEEELi128ENS_6half_tEfNS_4arch4Sm90ELb1ELb0ELb1ELb0ELb0ELb0ELb0ELb1ELb1ELb1ELb0ELb0EEENS1_21CollectiveEpilogueFwdINS6_IJSA_SA_SA_EEES9_SD_SF_Li256ELb0ELb1ELb0ELb0EEENS1_30DynamicPersistentTileSchedulerILi256ELi128ELb0ELb1ELb1EEEEEEEEEvNT_6ParamsE:
        .type           _ZN7cutlass13device_kernelIN5flash11enable_sm90INS1_16FlashAttnFwdSm90INS1_25CollectiveMainloopFwdSm90ILi2EN4cute5tupleIJNS5_1CILi1EEES8_S8_EEENS6_IJNS7_ILi128EEESA_NS7_ILi192EEEEEELi128ENS_6half_tEfNS_4arch4Sm90ELb1ELb0ELb1ELb0ELb0ELb0ELb0ELb1ELb1ELb1ELb0ELb0EEENS1_21CollectiveEpilogueFwdINS6_IJSA_SA_SA_EEES9_SD_SF_Li256ELb0ELb1ELb0ELb0EEENS1_30DynamicPersistentTileSchedulerILi256ELi128ELb0ELb1ELb1EEEEEEEEEvNT_6ParamsE,@function
        .size           _ZN7cutlass13device_kernelIN5flash11enable_sm90INS1_16FlashAttnFwdSm90INS1_25CollectiveMainloopFwdSm90ILi2EN4cute5tupleIJNS5_1CILi1EEES8_S8_EEENS6_IJNS7_ILi128EEESA_NS7_ILi192EEEEEELi128ENS_6half_tEfNS_4arch4Sm90ELb1ELb0ELb1ELb0ELb0ELb0ELb0ELb1ELb1ELb1ELb0ELb0EEENS1_21CollectiveEpilogueFwdINS6_IJSA_SA_SA_EEES9_SD_SF_Li256ELb0ELb1ELb0ELb0EEENS1_30DynamicPersistentTileSchedulerILi256ELi128ELb0ELb1ELb1EEEEEEEEEvNT_6ParamsE,(.L_x_17 - _ZN7cutlass13device_kernelIN5flash11enable_sm90INS1_16FlashAttnFwdSm90INS1_25CollectiveMainloopFwdSm90ILi2EN4cute5tupleIJNS5_1CILi1EEES8_S8_EEENS6_IJNS7_ILi128EEESA_NS7_ILi192EEEEEELi128ENS_6half_tEfNS_4arch4Sm90ELb1ELb0ELb1ELb0ELb0ELb0ELb0ELb1ELb1ELb1ELb0ELb0EEENS1_21CollectiveEpilogueFwdINS6_IJSA_SA_SA_EEES9_SD_SF_Li256ELb0ELb1ELb0ELb0EEENS1_30DynamicPersistentTileSchedulerILi256ELi128ELb0ELb1ELb1EEEEEEEEEvNT_6ParamsE)
        .other          _ZN7cutlass13device_kernelIN5flash11enable_sm90INS1_16FlashAttnFwdSm90INS1_25CollectiveMainloopFwdSm90ILi2EN4cute5tupleIJNS5_1CILi1EEES8_S8_EEENS6_IJNS7_ILi128EEESA_NS7_ILi192EEEEEELi128ENS_6half_tEfNS_4arch4Sm90ELb1ELb0ELb1ELb0ELb0ELb0ELb0ELb1ELb1ELb1ELb0ELb0EEENS1_21CollectiveEpilogueFwdINS6_IJSA_SA_SA_EEES9_SD_SF_Li256ELb0ELb1ELb0ELb0EEENS1_30DynamicPersistentTileSchedulerILi256ELi128ELb0ELb1ELb1EEEEEEEEEvNT_6ParamsE,@"STO_CUDA_ENTRY STV_DEFAULT"
_ZN7cutlass13device_kernelIN5flash11enable_sm90INS1_16FlashAttnFwdSm90INS1_25CollectiveMainloopFwdSm90ILi2EN4cute5tupleIJNS5_1CILi1EEES8_S8_EEENS6_IJNS7_ILi128EEESA_NS7_ILi192EEEEEELi128ENS_6half_tEfNS_4arch4Sm90ELb1ELb0ELb1ELb0ELb0ELb0ELb0ELb1ELb1ELb1ELb0ELb0EEENS1_21CollectiveEpilogueFwdINS6_IJSA_SA_SA_EEES9_SD_SF_Li256ELb0ELb1ELb0ELb0EEENS1_30DynamicPersistentTileSchedulerILi256ELi128ELb0ELb1ELb1EEEEEEEEEvNT_6ParamsE:
[----:B------:R-:W-:Y:S01]  /*0000*/  LDC R1, c[0x0][0x37c] ;  /* 0x0000df00ff017b82 */ /* 0x000fe20000000800 */
[----:B------:R-:W-:Y:S05]  /*0010*/  EXIT ;  /* 0x000000000000794d */ /* 0x000fea0003800000 */
.L_x_7:
        /* <DEDUP_REMOVED lines=14> */
.L_x_17:


//--------------------- .text._ZN7cutlass13device_kernelIN5flash11enable_sm90INS1_16FlashAttnFwdSm90INS1_25CollectiveMainloopFwdSm90ILi2EN4cute5tupleIJNS5_1CILi1EEES8_S8_EEENS6_IJNS7_ILi128EEESA_NS7_ILi192EEEEEELi128ENS_6half_tEfNS_4arch4Sm90ELb1ELb0ELb1ELb1ELb0ELb0ELb0ELb1ELb1ELb1ELb0ELb0EEENS1_21CollectiveEpilogueFwdINS6_IJSA_SA_SA_EEES9_SD_SF_Li256ELb1ELb1ELb0ELb0EEENS1_36VarlenDynamicPersistentTileSchedulerILi128ELi128ELi256ELi128ELb0ELb1ELb1ELb1ELb1ELb1EEEEEEEEEvNT_6ParamsE --------------------------
	.section	.text._ZN7cutlass13device_kernelIN5flash11enable_sm90INS1_16FlashAttnFwdSm90INS1_25CollectiveMainloopFwdSm90ILi2EN4cute5tupleIJNS5_1CILi1EEES8_S8_EEENS6_IJNS7_ILi128EEESA_NS7_ILi192EEEEEELi128ENS_6half_tEfNS_4arch4Sm90ELb1ELb0ELb1ELb1ELb0ELb0ELb0ELb1ELb1ELb1ELb0ELb0EEENS1_21CollectiveEpilogueFwdINS6_IJSA_SA_SA_EEES9_SD_SF_Li256ELb1ELb1ELb0ELb0EEENS1_36VarlenDynamicPersistentTileSchedulerILi128ELi128ELi256ELi128ELb0ELb1ELb1ELb1ELb1ELb1EEEEEEEEEvNT_6ParamsE,"ax",@progbits
	.align	128
.text._ZN7cutlass13device_kernelIN5flash11enable_sm90INS1_16FlashAttnFwdSm90INS1_25CollectiveMainloopFwdSm90ILi2EN4cute5tupleIJNS5_1CILi1EEES8_S8_EEENS6_IJNS7_ILi128EEESA_NS7_ILi192EEEEEELi128ENS_6half_tEfNS_4arch4Sm90ELb1ELb0ELb1ELb1ELb0ELb0ELb0ELb1ELb1ELb1ELb0ELb0EEENS1_21CollectiveEpilogueFwdINS6_IJSA_SA_SA_EEES9_SD_SF_Li256ELb1ELb1ELb0ELb0EEENS1_36VarlenDynamicPersistentTileSchedulerILi128ELi128ELi256ELi128ELb0ELb1ELb1ELb1ELb1ELb1EEEEEEEEEvNT_6ParamsE:
        .type           _ZN7cutlass13device_kernelIN5flash11enable_sm90INS1_16FlashAttnFwdSm90INS1_25CollectiveMainloopFwdSm90ILi2EN4cute5tupleIJNS5_1CILi1EEES8_S8_EEENS6_IJNS7_ILi128EEESA_NS7_ILi192EEEEEELi128ENS_6half_tEfNS_4arch4Sm90ELb1ELb0ELb1ELb1ELb0ELb0ELb0ELb1ELb1ELb1ELb0ELb0EEENS1_21CollectiveEpilogueFwdINS6_IJSA_SA_SA_EEES9_SD_SF_Li256ELb1ELb1ELb0ELb0EEENS1_36VarlenDynamicPersistentTileSchedulerILi128ELi128ELi256ELi128ELb0ELb1ELb1ELb1ELb1ELb1EEEEEEEEEvNT_6ParamsE,@function
        .size           _ZN7cutlass13device_kernelIN5flash11enable_sm90INS1_16FlashAttnFwdSm90INS1_25CollectiveMainloopFwdSm90ILi2EN4cute5tupleIJNS5_1CILi1EEES8_S8_EEENS6_IJNS7_ILi128EEESA_NS7_ILi192EEEEEELi128ENS_6half_tEfNS_4arch4Sm90ELb1ELb0ELb1ELb1ELb0ELb0ELb0ELb1ELb1ELb1ELb0ELb0EEENS1_21CollectiveEpilogueFwdINS6_IJSA_SA_SA_EEES9_SD_SF_Li256ELb1ELb1ELb0ELb0EEENS1_36VarlenDynamicPersistentTileSchedulerILi128ELi128ELi256ELi128ELb0ELb1ELb1ELb1ELb1ELb1EEEEEEEEEvNT_6ParamsE,(.L_x_18 - _ZN7cutlass13device_kernelIN5flash11enable_sm90INS1_16FlashAttnFwdSm90INS1_25CollectiveMainloopFwdSm90ILi2EN4cute5tupleIJNS5_1CILi1EEES8_S8_EEENS6_IJNS7_ILi128EEESA_NS7_ILi192EEEEEELi128ENS_6half_tEfNS_4arch4Sm90ELb1ELb0ELb1ELb1ELb0ELb0ELb0ELb1ELb1ELb1ELb0ELb0EEENS1_21CollectiveEpilogueFwdINS6_IJSA_SA_SA_EEES9_SD_SF_Li256ELb1ELb1ELb0ELb0EEENS1_36VarlenDynamicPersistentTileSchedulerILi128ELi128ELi256ELi128ELb0ELb1ELb1ELb1ELb1ELb1EEEEEEEEEvNT_6ParamsE)
        .other          _ZN7cutlass13device_kernelIN5flash11enable_sm90INS1_16FlashAttnFwdSm90INS1_25CollectiveMainloopFwdSm90ILi2EN4cute5tupleIJNS5_1CILi1EEES8_S8_EEENS6_IJNS7_ILi128EEESA_NS7_ILi192EEEEEELi128ENS_6half_tEfNS_4arch4Sm90ELb1ELb0ELb1ELb1ELb0ELb0ELb0ELb1ELb1ELb1ELb0ELb0EEENS1_21CollectiveEpilogueFwdINS6_IJSA_SA_SA_EEES9_SD_SF_Li256ELb1ELb1ELb0ELb0EEENS1_36VarlenDynamicPersistentTileSchedulerILi128ELi128ELi256ELi128ELb0ELb1ELb1ELb1ELb1ELb1EEEEEEEEEvNT_6ParamsE,@"STO_CUDA_ENTRY STV_DEFAULT"
_ZN7cutlass13device_kernelIN5flash11enable_sm90INS1_16FlashAttnFwdSm90INS1_25CollectiveMainloopFwdSm90ILi2EN4cute5tupleIJNS5_1CILi1EEES8_S8_EEENS6_IJNS7_ILi128EEESA_NS7_ILi192EEEEEELi128ENS_6half_tEfNS_4arch4Sm90ELb1ELb0ELb1ELb1ELb0ELb0ELb0ELb1ELb1ELb1ELb0ELb0EEENS1_21CollectiveEpilogueFwdINS6_IJSA_SA_SA_EEES9_SD_SF_Li256ELb1ELb1ELb0ELb0EEENS1_36VarlenDynamicPersistentTileSchedulerILi128ELi128ELi256ELi128ELb0ELb1ELb1ELb1ELb1ELb1EEEEEEEEEvNT_6ParamsE:
[----:B------:R-:W-:Y:S01]  /*0000*/  LDC R1, c[0x0][0x37c] ;  /* 0x0000df00ff017b82 */ /* 0x000fe20000000800 */
[----:B------:R-:W-:Y:S05]  /*0010*/  EXIT ;  /* 0x000000000000794d */ /* 0x000fea0003800000 */
.L_x_8:
        /* <DEDUP_REMOVED lines=14> */
.L_x_18:


//--------------------- .text._ZN7cutlass13device_kernelIN5flash11enable_sm90INS1_16FlashAttnFwdSm90INS1_25CollectiveMainloopFwdSm90ILi2EN4cute5tupleIJNS5_1CILi1EEES8_S8_EEENS6_IJNS7_ILi128EEESA_NS7_ILi192EEEEEELi128ENS_6half_tEfNS_4arch4Sm90ELb1ELb0ELb1ELb1ELb0ELb1ELb0ELb1ELb1ELb1ELb0ELb0EEENS1_21CollectiveEpilogueFwdINS6_IJSA_SA_SA_EEES9_SD_SF_Li256ELb1ELb1ELb0ELb0EEENS1_36VarlenDynamicPersistentTileSchedulerILi128ELi128ELi256ELi128ELb0ELb1ELb1ELb1ELb1ELb1EEEEEEEEEvNT_6ParamsE --------------------------
	.section	.text._ZN7cutlass13device_kernelIN5flash11enable_sm90INS1_16FlashAttnFwdSm90INS1_25CollectiveMainloopFwdSm90ILi2EN4cute5tupleIJNS5_1CILi1EEES8_S8_EEENS6_IJNS7_ILi128EEESA_NS7_ILi192EEEEEELi128ENS_6half_tEfNS_4arch4Sm90ELb1ELb0ELb1ELb1ELb0ELb1ELb0ELb1ELb1ELb1ELb0ELb0EEENS1_21CollectiveEpilogueFwdINS6_IJSA_SA_SA_EEES9_SD_SF_Li256ELb1ELb1ELb0ELb0EEENS1_36VarlenDynamicPersistentTileSchedulerILi128ELi128ELi256ELi128ELb0ELb1ELb1ELb1ELb1ELb1EEEEEEEEEvNT_6ParamsE,"ax",@progbits
	.align	128
.text._ZN7cutlass13device_kernelIN5flash11enable_sm90INS1_16FlashAttnFwdSm90INS1_25CollectiveMainloopFwdSm90ILi2EN4cute5tupleIJNS5_1CILi1EEES8_S8_EEENS6_IJNS7_ILi128EEESA_NS7_ILi192EEEEEELi128ENS_6half_tEfNS_4arch4Sm90ELb1ELb0ELb1ELb1ELb0ELb1ELb0ELb1ELb1ELb1ELb0ELb0EEENS1_21CollectiveEpilogueFwdINS6_IJSA_SA_SA_EEES9_SD_SF_Li256ELb1ELb1ELb0ELb0EEENS1_36VarlenDynamicPersistentTileSchedulerILi128ELi128ELi256ELi128ELb0ELb1ELb1ELb1ELb1ELb1EEEEEEEEEvNT_6ParamsE:
        .type           _ZN7cutlass13device_kernelIN5flash11enable_sm90INS1_16FlashAttnFwdSm90INS1_25CollectiveMainloopFwdSm90ILi2EN4cute5tupleIJNS5_1CILi1EEES8_S8_EEENS6_IJNS7_ILi128EEESA_NS7_ILi192EEEEEELi128ENS_6half_tEfNS_4arch4Sm90ELb1ELb0ELb1ELb1ELb0ELb1ELb0ELb1ELb1ELb1ELb0ELb0EEENS1_21CollectiveEpilogueFwdINS6_IJSA_SA_SA_EEES9_SD_SF_Li256ELb1ELb1ELb0ELb0EEENS1_36VarlenDynamicPersistentTileSchedulerILi128ELi128ELi256ELi128ELb0ELb1ELb1ELb1ELb1ELb1EEEEEEEEEvNT_6ParamsE,@function
        .size           _ZN7cutlass13device_kernelIN5flash11enable_sm90INS1_16FlashAttnFwdSm90INS1_25CollectiveMainloopFwdSm90ILi2EN4cute5tupleIJNS5_1CILi1EEES8_S8_EEENS6_IJNS7_ILi128EEESA_NS7_ILi192EEEEEELi128ENS_6half_tEfNS_4arch4Sm90ELb1ELb0ELb1ELb1ELb0ELb1ELb0ELb1ELb1ELb1ELb0ELb0EEENS1_21CollectiveEpilogueFwdINS6_IJSA_SA_SA_EEES9_SD_SF_Li256ELb1ELb1ELb0ELb0EEENS1_36VarlenDynamicPersistentTileSchedulerILi128ELi128ELi256ELi128ELb0ELb1ELb1ELb1ELb1ELb1EEEEEEEEEvNT_6ParamsE,(.L_x_19 - _ZN7cutlass13device_kernelIN5flash11enable_sm90INS1_16FlashAttnFwdSm90INS1_25CollectiveMainloopFwdSm90ILi2EN4cute5tupleIJNS5_1CILi1EEES8_S8_EEENS6_IJNS7_ILi128EEESA_NS7_ILi192EEEEEELi128ENS_6half_tEfNS_4arch4Sm90ELb1ELb0ELb1ELb1ELb0ELb1ELb0ELb1ELb1ELb1ELb0ELb0EEENS1_21CollectiveEpilogueFwdINS6_IJSA_SA_SA_EEES9_SD_SF_Li256ELb1ELb1ELb0ELb0EEENS1_36VarlenDynamicPersistentTileSchedulerILi128ELi128ELi256ELi128ELb0ELb1ELb1ELb1ELb1ELb1EEEEEEEEEvNT_6ParamsE)
        .other          _ZN7cutlass13device_kernelIN5flash11enable_sm90INS1_16FlashAttnFwdSm90INS1_25CollectiveMainloopFwdSm90ILi2EN4cute5tupleIJNS5_1CILi1EEES8_S8_EEENS6_IJNS7_ILi128EEESA_NS7_ILi192EEEEEELi128ENS_6half_tEfNS_4arch4Sm90ELb1ELb0ELb1ELb1ELb0ELb1ELb0ELb1ELb1ELb1ELb0ELb0EEENS1_21CollectiveEpilogueFwdINS6_IJSA_SA_SA_EEES9_SD_SF_Li256ELb1ELb1ELb0ELb0EEENS1_36VarlenDynamicPersistentTileSchedulerILi128ELi128ELi256ELi128ELb0ELb1ELb1ELb1ELb1ELb1EEEEEEEEEvNT_6ParamsE,@"STO_CUDA_ENTRY STV_DEFAULT"
_ZN7cutlass13device_kernelIN5flash11enable_sm90INS1_16FlashAttnFwdSm90INS1_25CollectiveMainloopFwdSm90ILi2EN4cute5tupleIJNS5_1CILi1EEES8_S8_EEENS6_IJNS7_ILi128EEESA_NS7_ILi192EEEEEELi128ENS_6half_tEfNS_4arch4Sm90ELb1ELb0ELb1ELb1ELb0ELb1ELb0ELb1ELb1ELb1ELb0ELb0EEENS1_21CollectiveEpilogueFwdINS6_IJSA_SA_SA_EEES9_SD_SF_Li256ELb1ELb1ELb0ELb0EEENS1_36VarlenDynamicPersistentTileSchedulerILi128ELi128ELi256ELi128ELb0ELb1ELb1ELb1ELb1ELb1EEEEEEEEEvNT_6ParamsE:
[----:B------:R-:W-:Y:S01]  /*0000*/  LDC R1, c[0x0][0x37c] ;  /* 0x0000df00ff017b82 */ /* 0x000fe20000000800 */
[----:B------:R-:W-:Y:S05]  /*0010*/  EXIT ;  /* 0x000000000000794d */ /* 0x000fea0003800000 */
.L_x_9:
        /* <DEDUP_REMOVED lines=14> */
.L_x_19:


//--------------------- .nv.shared.reserved.0     --------------------------
	.section	.nv.shared.reserved.0,"aw",@nobits
	.weak		__nv_reservedSMEM_offset_0_alias
	.size		__nv_reservedSMEM_offset_0_alias, 0, 64
	.other		__nv_reservedSMEM_offset_0_alias,@"STO_CUDA_RESERVED_SHARED STV_DEFAULT"
__nv_reservedSMEM_offset_0_alias:
	.zero		0
	.zero		64


//--------------------- .nv.global                --------------------------
	.section	.nv.global,"aw",@nobits
.nv.global:
	.type		_ZN86_INTERNAL_5a87fb58_50_flash_fwd_hdim192_128_fp16_softcap_packgqa_sm90_cu_49158569_31534cute1_E,@object
	.size		_ZN86_INTERNAL_5a87fb58_50_flash_fwd_hdim192_128_fp16_softcap_packgqa_sm90_cu_49158569_31534cute1_E,(_ZN86_INTERNAL_5a87fb58_50_flash_fwd_hdim192_128_fp16_softcap_packgqa_sm90_cu_49158569_31534cuda3std3__45__cpo6cbeginE - _ZN86_INTERNAL_5a87fb58_50_flash_fwd_hdim192_128_fp16_softcap_packgqa_sm90_cu_49158569_31534cute1_E)
_ZN86_INTERNAL_5a87fb58_50_flash_fwd_hdim192_128_fp16_softcap_packgqa_sm90_cu_49158569_31534cute1_E:
	.zero		1
	.type		_ZN86_INTERNAL_5a87fb58_50_flash_fwd_hdim192_128_fp16_softcap_packgqa_sm90_cu_49158569_31534cuda3std3__45__cpo6cbeginE,@object
	.size		_ZN86_INTERNAL_5a87fb58_50_flash_fwd_hdim192_128_fp16_softcap_packgqa_sm90_cu_49158569_31534cuda3std3__45__cpo6cbeginE,(_ZN86_INTERNAL_5a87fb58_50_flash_fwd_hdim192_128_fp16_softcap_packgqa_sm90_cu_49158569_31534cuda3std3__48in_placeE - _ZN86_INTERNAL_5a87fb58_50_flash_fwd_hdim192_128_fp16_softcap_packgqa_sm90_cu_49158569_31534cuda3std3__45__cpo6cbeginE)
_ZN86_INTERNAL_5a87fb58_50_flash_fwd_hdim192_128_fp16_softcap_packgqa_sm90_cu_49158569_31534cuda3std3__45__cpo6cbeginE:
	.zero		1
	.type		_ZN86_INTERNAL_5a87fb58_50_flash_fwd_hdim192_128_fp16_softcap_packgqa_sm90_cu_49158569_31534cuda3std3__48in_placeE,@object
	.size		_ZN86_INTERNAL_5a87fb58_50_flash_fwd_hdim192_128_fp16_softcap_packgqa_sm90_cu_49158569_31534cuda3std3__48in_placeE,(_ZN86_INTERNAL_5a87fb58_50_flash_fwd_hdim192_128_fp16_softcap_packgqa_sm90_cu_49158569_31534cuda3std6ranges3__45__cpo9iter_moveE - _ZN86_INTERNAL_5a87fb58_50_flash_fwd_hdim192_128_fp16_softcap_packgqa_sm90_cu_49158569_31534cuda3std3__48in_placeE)
_ZN86_INTERNAL_5a87fb58_50_flash_fwd_hdim192_128_fp16_softcap_packgqa_sm90_cu_49158569_31534cuda3std3__48in_placeE:
	.zero		1
	.type		_ZN86_INTERNAL_5a87fb58_50_flash_fwd_hdim192_128_fp16_softcap_packgqa_sm90_cu_49158569_31534cuda3std6ranges3__45__cpo9iter_moveE,@object
	.size		_ZN86_INTERNAL_5a87fb58_50_flash_fwd_hdim192_128_fp16_softcap_packgqa_sm90_cu_49158569_31534cuda3std6ranges3__45__cpo9iter_moveE,(_ZN86_INTERNAL_5a87fb58_50_flash_fwd_hdim192_128_fp16_softcap_packgqa_sm90_cu_49158569_31534cuda3std3__45__cpo5beginE - _ZN86_INTERNAL_5a87fb58_50_flash_fwd_hdim192_128_fp16_softcap_packgqa_sm90_cu_49158569_31534cuda3std6ranges3__45__cpo9iter_moveE)
_ZN86_INTERNAL_5a87fb58_50_flash_fwd_hdim192_128_fp16_softcap_packgqa_sm90_cu_49158569_31534cuda3std6ranges3__45__cpo9iter_moveE:
	.zero		1
	.type		_ZN86_INTERNAL_5a87fb58_50_flash_fwd_hdim192_128_fp16_softcap_packgqa_sm90_cu_49158569_31534cuda3std3__45__cpo5beginE,@object
	.size		_ZN86_INTERNAL_5a87fb58_50_flash_fwd_hdim192_128_fp16_softcap_packgqa_sm90_cu_49158569_31534cuda3std3__45__cpo5beginE,(_ZN86_INTERNAL_5a87fb58_50_flash_fwd_hdim192_128_fp16_softcap_packgqa_sm90_cu_49158569_31534cuda3std3__488_GLOBAL__N__5a87fb58_50_flash_fwd_hdim192_128_fp16_softcap_packgqa_sm90_cu_49158569_31536ignoreE - _ZN86_INTERNAL_5a87fb58_50_flash_fwd_hdim192_128_fp16_softcap_packgqa_sm90_cu_49158569_31534cuda3std3__45__cpo5beginE)
_ZN86_INTERNAL_5a87fb58_50_flash_fwd_hdim192_128_fp16_softcap_packgqa_sm90_cu_49158569_31534cuda3std3__45__cpo5beginE:
	.zero		1
	.type		_ZN86_INTERNAL_5a87fb58_50_flash_fwd_hdim192_128_fp16_softcap_packgqa_sm90_cu_49158569_31534cuda3std3__488_GLOBAL__N__5a87fb58_50_flash_fwd_hdim192_128_fp16_softcap_packgqa_sm90_cu_49158569_31536ignoreE,@object
	.size		_ZN86_INTERNAL_5a87fb58_50_flash_fwd_hdim192_128_fp16_softcap_packgqa_sm90_cu_49158569_31534cuda3std3__488_GLOBAL__N__5a87fb58_50_flash_fwd_hdim192_128_fp16_softcap_packgqa_sm90_cu_49158569_31536ignoreE,(_ZN86_INTERNAL_5a87fb58_50_flash_fwd_hdim192_128_fp16_softcap_packgqa_sm90_cu_49158569_31534cute7productE - _ZN86_INTERNAL_5a87fb58_50_flash_fwd_hdim192_128_fp16_softcap_packgqa_sm90_cu_49158569_31534cuda3std3__488_GLOBAL__N__5a87fb58_50_flash_fwd_hdim192_128_fp16_softcap_packgqa_sm90_cu_49158569_31536ignoreE)
_ZN86_INTERNAL_5a87fb58_50_flash_fwd_hdim192_128_fp16_softcap_packgqa_sm90_cu_49158569_31534cuda3std3__488_GLOBAL__N__5a87fb58_50_flash_fwd_hdim192_128_fp16_softcap_packgqa_sm90_cu_49158569_31536ignoreE:
	.zero		1
	.type		_ZN86_INTERNAL_5a87fb58_50_flash_fwd_hdim192_128_fp16_softcap_packgqa_sm90_cu_49158569_31534cute7productE,@object
	.size		_ZN86_INTERNAL_5a87fb58_50_flash_fwd_hdim192_128_fp16_softcap_packgqa_sm90_cu_49158569_31534cute7productE,(_ZN86_INTERNAL_5a87fb58_50_flash_fwd_hdim192_128_fp16_softcap_packgqa_sm90_cu_49158569_31534cuda3std3__45__cpo3endE - _ZN86_INTERNAL_5a87fb58_50_flash_fwd_hdim192_128_fp16_softcap_packgqa_sm90_cu_49158569_31534cute7productE)
_ZN86_INTERNAL_5a87fb58_50_flash_fwd_hdim192_128_fp16_softcap_packgqa_sm90_cu_49158569_31534cute7productE:
	.zero		1
	.type		_ZN86_INTERNAL_5a87fb58_50_flash_fwd_hdim192_128_fp16_softcap_packgqa_sm90_cu_49158569_31534cuda3std3__45__cpo3endE,@object
	.size		_ZN86_INTERNAL_5a87fb58_50_flash_fwd_hdim192_128_fp16_softcap_packgqa_sm90_cu_49158569_31534cuda3std3__45__cpo3endE,(_ZN86_INTERNAL_5a87fb58_50_flash_fwd_hdim192_128_fp16_softcap_packgqa_sm90_cu_49158569_31534cuda3std3__419piecewise_constructE - _ZN86_INTERNAL_5a87fb58_50_flash_fwd_hdim192_128_fp16_softcap_packgqa_sm90_cu_49158569_31534cuda3std3__45__cpo3endE)
_ZN86_INTERNAL_5a87fb58_50_flash_fwd_hdim192_128_fp16_softcap_packgqa_sm90_cu_49158569_31534cuda3std3__45__cpo3endE:
	.zero		1
	.type		_ZN86_INTERNAL_5a87fb58_50_flash_fwd_hdim192_128_fp16_softcap_packgqa_sm90_cu_49158569_31534cuda3std3__419piecewise_constructE,@object
	.size		_ZN86_INTERNAL_5a87fb58_50_flash_fwd_hdim192_128_fp16_softcap_packgqa_sm90_cu_49158569_31534cuda3std3__419piecewise_constructE,(_ZN86_INTERNAL_5a87fb58_50_flash_fwd_hdim192_128_fp16_softcap_packgqa_sm90_cu_49158569_31534cuda3std3__45__cpo4cendE - _ZN86_INTERNAL_5a87fb58_50_flash_fwd_hdim192_128_fp16_softcap_packgqa_sm90_cu_49158569_31534cuda3std3__419piecewise_constructE)
_ZN86_INTERNAL_5a87fb58_50_flash_fwd_hdim192_128_fp16_softcap_packgqa_sm90_cu_49158569_31534cuda3std3__419piecewise_constructE:
	.zero		1
	.type		_ZN86_INTERNAL_5a87fb58_50_flash_fwd_hdim192_128_fp16_softcap_packgqa_sm90_cu_49158569_31534cuda3std3__45__cpo4cendE,@object
	.size		_ZN86_INTERNAL_5a87fb58_50_flash_fwd_hdim192_128_fp16_softcap_packgqa_sm90_cu_49158569_31534cuda3std3__45__cpo4cendE,(_ZN86_INTERNAL_5a87fb58_50_flash_fwd_hdim192_128_fp16_softcap_packgqa_sm90_cu_49158569_31534cuda3std6ranges3__45__cpo4swapE - _ZN86_INTERNAL_5a87fb58_50_flash_fwd_hdim192_128_fp16_softcap_packgqa_sm90_cu_49158569_31534cuda3std3__45__cpo4cendE)
_ZN86_INTERNAL_5a87fb58_50_flash_fwd_hdim192_128_fp16_softcap_packgqa_sm90_cu_49158569_31534cuda3std3__45__cpo4cendE:
	.zero		1
	.type		_ZN86_INTERNAL_5a87fb58_50_flash_fwd_hdim192_128_fp16_softcap_packgqa_sm90_cu_49158569_31534cuda3std6ranges3__45__cpo4swapE,@object
	.size		_ZN86_INTERNAL_5a87fb58_50_flash_fwd_hdim192_128_fp16_softcap_packgqa_sm90_cu_49158569_31534cuda3std6ranges3__45__cpo4swapE,(.L_7 - _ZN86_INTERNAL_5a87fb58_50_flash_fwd_hdim192_128_fp16_softcap_packgqa_sm90_cu_49158569_31534cuda3std6ranges3__45__cpo4swapE)
_ZN86_INTERNAL_5a87fb58_50_flash_fwd_hdim192_128_fp16_softcap_packgqa_sm90_cu_49158569_31534cuda3std6ranges3__45__cpo4swapE:
	.zero		1
.L_7:


//--------------------- .nv.constant0._ZN7cutlass13device_kernelIN5flash11enable_sm90INS1_16FlashAttnFwdSm90INS1_25CollectiveMainloopFwdSm90ILi2EN4cute5tupleIJNS5_1CILi1EEES8_S8_EEENS6_IJNS7_ILi128EEESA_NS7_ILi192EEEEEELi128ENS_6half_tEfNS_4arch4Sm90ELb0ELb0ELb1ELb0ELb0ELb0ELb0ELb1ELb1ELb1ELb0ELb0EEENS1_21CollectiveEpilogueFwdINS6_IJSA_SA_SA_EEES9_SD_SF_Li256ELb0ELb1ELb0ELb0EEENS1_29StaticPersistentTileSchedulerILb0EEEEEEEEEvNT_6ParamsE --------------------------
	.section	.nv.constant0._ZN7cutlass13device_kernelIN5flash11enable_sm90INS1_16FlashAttnFwdSm90INS1_25CollectiveMainloopFwdSm90ILi2EN4cute5tupleIJNS5_1CILi1EEES8_S8_EEENS6_IJNS7_ILi128EEESA_NS7_ILi192EEEEEELi128ENS_6half_tEfNS_4arch4Sm90ELb0ELb0ELb1ELb0ELb0ELb0ELb0ELb1ELb1ELb1ELb0ELb0EEENS1_21CollectiveEpilogueFwdINS6_IJSA_SA_SA_EEES9_SD_SF_Li256ELb0ELb1ELb0ELb0EEENS1_29StaticPersistentTileSchedulerILb0EEEEEEEEEvNT_6ParamsE,"a",@progbits
	.sectionflags	@""
	.align	4
.nv.constant0._ZN7cutlass13device_kernelIN5flash11enable_sm90INS1_16FlashAttnFwdSm90INS1_25CollectiveMainloopFwdSm90ILi2EN4cute5tupleIJNS5_1CILi1EEES8_S8_EEENS6_IJNS7_ILi128EEESA_NS7_ILi192EEEEEELi128ENS_6half_tEfNS_4arch4Sm90ELb0ELb0ELb1ELb0ELb0ELb0ELb0ELb1ELb1ELb1ELb0ELb0EEENS1_21CollectiveEpilogueFwdINS6_IJSA_SA_SA_EEES9_SD_SF_Li256ELb0ELb1ELb0ELb0EEENS1_29StaticPersistentTileSchedulerILb0EEEEEEEEEvNT_6ParamsE:
	.zero		3456


//--------------------- .nv.constant0._ZN7cutlass13device_kernelIN5flash11enable_sm90INS1_16FlashAttnFwdSm90INS1_25CollectiveMainloopFwdSm90ILi2EN4cute5tupleIJNS5_1CILi2EEENS7_ILi1EEES9_EEENS6_IJNS7_ILi128EEESB_NS7_ILi192EEEEEELi128ENS_6half_tEfNS_4arch4Sm90ELb0ELb0ELb1ELb0ELb0ELb0ELb0ELb1ELb1ELb1ELb0ELb0EEENS1_21CollectiveEpilogueFwdINS6_IJSB_SB_SB_EEESA_SE_SG_Li256ELb0ELb1ELb0ELb0EEENS1_29StaticPersistentTileSchedulerILb0EEEEEEEEEvNT_6ParamsE --------------------------
	.section	.nv.constant0._ZN7cutlass13device_kernelIN5flash11enable_sm90INS1_16FlashAttnFwdSm90INS1_25CollectiveMainloopFwdSm90ILi2EN4cute5tupleIJNS5_1CILi2EEENS7_ILi1EEES9_EEENS6_IJNS7_ILi128EEESB_NS7_ILi192EEEEEELi128ENS_6half_tEfNS_4arch4Sm90ELb0ELb0ELb1ELb0ELb0ELb0ELb0ELb1ELb1ELb1ELb0ELb0EEENS1_21CollectiveEpilogueFwdINS6_IJSB_SB_SB_EEESA_SE_SG_Li256ELb0ELb1ELb0ELb0EEENS1_29StaticPersistentTileSchedulerILb0EEEEEEEEEvNT_6ParamsE,"a",@progbits
	.sectionflags	@""
	.align	4
.nv.constant0._ZN7cutlass13device_kernelIN5flash11enable_sm90INS1_16FlashAttnFwdSm90INS1_25CollectiveMainloopFwdSm90ILi2EN4cute5tupleIJNS5_1CILi2EEENS7_ILi1EEES9_EEENS6_IJNS7_ILi128EEESB_NS7_ILi192EEEEEELi128ENS_6half_tEfNS_4arch4Sm90ELb0ELb0ELb1ELb0ELb0ELb0ELb0ELb1ELb1ELb1ELb0ELb0EEENS1_21CollectiveEpilogueFwdINS6_IJSB_SB_SB_EEESA_SE_SG_Li256ELb0ELb1ELb0ELb0EEENS1_29StaticPersistentTileSchedulerILb0EEEEEEEEEvNT_6ParamsE:
	.zero		3456


//--------------------- .nv.constant0._ZN7cutlass13device_kernelIN5flash11enable_sm90INS1_16FlashAttnFwdSm90INS1_25CollectiveMainloopFwdSm90ILi2EN4cute5tupleIJNS5_1CILi1EEES8_S8_EEENS6_IJNS7_ILi128EEESA_NS7_ILi192EEEEEELi128ENS_6half_tEfNS_4arch4Sm90ELb0ELb0ELb1ELb1ELb0ELb0ELb0ELb1ELb1ELb1ELb0ELb0EEENS1_21CollectiveEpilogueFwdINS6_IJSA_SA_SA_EEES9_SD_SF_Li256ELb1ELb1ELb0ELb0EEENS1_36VarlenDynamicPersistentTileSchedulerILi128ELi128ELi256ELi128ELb0ELb1ELb1ELb0ELb1ELb1EEEEEEEEEvNT_6ParamsE --------------------------
	.section	.nv.constant0._ZN7cutlass13device_kernelIN5flash11enable_sm90INS1_16FlashAttnFwdSm90INS1_25CollectiveMainloopFwdSm90ILi2EN4cute5tupleIJNS5_1CILi1EEES8_S8_EEENS6_IJNS7_ILi128EEESA_NS7_ILi192EEEEEELi128ENS_6half_tEfNS_4arch4Sm90ELb0ELb0ELb1ELb1ELb0ELb0ELb0ELb1ELb1ELb1ELb0ELb0EEENS1_21CollectiveEpilogueFwdINS6_IJSA_SA_SA_EEES9_SD_SF_Li256ELb1ELb1ELb0ELb0EEENS1_36VarlenDynamicPersistentTileSchedulerILi128ELi128ELi256ELi128ELb0ELb1ELb1ELb0ELb1ELb1EEEEEEEEEvNT_6ParamsE,"a",@progbits
	.sectionflags	@""
	.align	4
.nv.constant0._ZN7cutlass13device_kernelIN5flash11enable_sm90INS1_16FlashAttnFwdSm90INS1_25CollectiveMainloopFwdSm90ILi2EN4cute5tupleIJNS5_1CILi1EEES8_S8_EEENS6_IJNS7_ILi128EEESA_NS7_ILi192EEEEEELi128ENS_6half_tEfNS_4arch4Sm90ELb0ELb0ELb1ELb1ELb0ELb0ELb0ELb1ELb1ELb1ELb0ELb0EEENS1_21CollectiveEpilogueFwdINS6_IJSA_SA_SA_EEES9_SD_SF_Li256ELb1ELb1ELb0ELb0EEENS1_36VarlenDynamicPersistentTileSchedulerILi128ELi128ELi256ELi128ELb0ELb1ELb1ELb0ELb1ELb1EEEEEEEEEvNT_6ParamsE:
	.zero		3584


//--------------------- .nv.constant0._ZN7cutlass13device_kernelIN5flash11enable_sm90INS1_16FlashAttnFwdSm90INS1_25CollectiveMainloopFwdSm90ILi2EN4cute5tupleIJNS5_1CILi1EEES8_S8_EEENS6_IJNS7_ILi128EEESA_NS7_ILi192EEEEEELi128ENS_6half_tEfNS_4arch4Sm90ELb0ELb0ELb1ELb1ELb0ELb1ELb0ELb1ELb1ELb1ELb0ELb0EEENS1_21CollectiveEpilogueFwdINS6_IJSA_SA_SA_EEES9_SD_SF_Li256ELb1ELb1ELb0ELb0EEENS1_36VarlenDynamicPersistentTileSchedulerILi128ELi128ELi256ELi128ELb0ELb1ELb1ELb0ELb1ELb1EEEEEEEEEvNT_6ParamsE --------------------------
	.section	.nv.constant0._ZN7cutlass13device_kernelIN5flash11enable_sm90INS1_16FlashAttnFwdSm90INS1_25CollectiveMainloopFwdSm90ILi2EN4cute5tupleIJNS5_1CILi1EEES8_S8_EEENS6_IJNS7_ILi128EEESA_NS7_ILi192EEEEEELi128ENS_6half_tEfNS_4arch4Sm90ELb0ELb0ELb1ELb1ELb0ELb1ELb0ELb1ELb1ELb1ELb0ELb0EEENS1_21CollectiveEpilogueFwdINS6_IJSA_SA_SA_EEES9_SD_SF_Li256ELb1ELb1ELb0ELb0EEENS1_36VarlenDynamicPersistentTileSchedulerILi128ELi128ELi256ELi128ELb0ELb1ELb1ELb0ELb1ELb1EEEEEEEEEvNT_6ParamsE,"a",@progbits
	.sectionflags	@""
	.align	4
.nv.constant0._ZN7cutlass13device_kernelIN5flash11enable_sm90INS1_16FlashAttnFwdSm90INS1_25CollectiveMainloopFwdSm90ILi2EN4cute5tupleIJNS5_1CILi1EEES8_S8_EEENS6_IJNS7_ILi128EEESA_NS7_ILi192EEEEEELi128ENS_6half_tEfNS_4arch4Sm90ELb0ELb0ELb1ELb1ELb0ELb1ELb0ELb1ELb1ELb1ELb0ELb0EEENS1_21CollectiveEpilogueFwdINS6_IJSA_SA_SA_EEES9_SD_SF_Li256ELb1ELb1ELb0ELb0EEENS1_36VarlenDynamicPersistentTileSchedulerILi128ELi128ELi256ELi128ELb0ELb1ELb1ELb0ELb1ELb1EEEEEEEEEvNT_6ParamsE:
	.zero		3584


//--------------------- .nv.constant0._ZN7cutlass13device_kernelIN5flash11enable_sm90INS1_16FlashAttnFwdSm90INS1_25CollectiveMainloopFwdSm90ILi2EN4cute5tupleIJNS5_1CILi1EEES8_S8_EEENS6_IJNS7_ILi128EEENS7_ILi96EEENS7_ILi192EEEEEELi128ENS_6half_tEfNS_4arch4Sm90ELb0ELb1ELb1ELb0ELb0ELb0ELb0ELb1ELb1ELb1ELb0ELb0EEENS1_21CollectiveEpilogueFwdINS6_IJSA_SA_SB_EEES9_SE_SG_Li256ELb0ELb1ELb0ELb0EEENS1_30DynamicPersistentTileSchedulerILi256ELi128ELb0ELb1ELb1EEEEEEEEEvNT_6ParamsE --------------------------
	.section	.nv.constant0._ZN7cutlass13device_kernelIN5flash11enable_sm90INS1_16FlashAttnFwdSm90INS1_25CollectiveMainloopFwdSm90ILi2EN4cute5tupleIJNS5_1CILi1EEES8_S8_EEENS6_IJNS7_ILi128EEENS7_ILi96EEENS7_ILi192EEEEEELi128ENS_6half_tEfNS_4arch4Sm90ELb0ELb1ELb1ELb0ELb0ELb0ELb0ELb1ELb1ELb1ELb0ELb0EEENS1_21CollectiveEpilogueFwdINS6_IJSA_SA_SB_EEES9_SE_SG_Li256ELb0ELb1ELb0ELb0EEENS1_30DynamicPersistentTileSchedulerILi256ELi128ELb0ELb1ELb1EEEEEEEEEvNT_6ParamsE,"a",@progbits
	.sectionflags	@""
	.align	4
.nv.constant0._ZN7cutlass13device_kernelIN5flash11enable_sm90INS1_16FlashAttnFwdSm90INS1_25CollectiveMainloopFwdSm90ILi2EN4cute5tupleIJNS5_1CILi1EEES8_S8_EEENS6_IJNS7_ILi128EEENS7_ILi96EEENS7_ILi192EEEEEELi128ENS_6half_tEfNS_4arch4Sm90ELb0ELb1ELb1ELb0ELb0ELb0ELb0ELb1ELb1ELb1ELb0ELb0EEENS1_21CollectiveEpilogueFwdINS6_IJSA_SA_SB_EEES9_SE_SG_Li256ELb0ELb1ELb0ELb0EEENS1_30DynamicPersistentTileSchedulerILi256ELi128ELb0ELb1ELb1EEEEEEEEEvNT_6ParamsE:
	.zero		3584


//--------------------- .nv.constant0._ZN7cutlass13device_kernelIN5flash11enable_sm90INS1_16FlashAttnFwdSm90INS1_25CollectiveMainloopFwdSm90ILi2EN4cute5tupleIJNS5_1CILi1EEES8_S8_EEENS6_IJNS7_ILi128EEENS7_ILi96EEENS7_ILi192EEEEEELi128ENS_6half_tEfNS_4arch4Sm90ELb0ELb1ELb1ELb1ELb0ELb0ELb0ELb1ELb1ELb1ELb0ELb0EEENS1_21CollectiveEpilogueFwdINS6_IJSA_SA_SB_EEES9_SE_SG_Li256ELb1ELb1ELb0ELb0EEENS1_36VarlenDynamicPersistentTileSchedulerILi128ELi96ELi256ELi128ELb0ELb1ELb1ELb1ELb0ELb1EEEEEEEEEvNT_6ParamsE --------------------------
	.section	.nv.constant0._ZN7cutlass13device_kernelIN5flash11enable_sm90INS1_16FlashAttnFwdSm90INS1_25CollectiveMainloopFwdSm90ILi2EN4cute5tupleIJNS5_1CILi1EEES8_S8_EEENS6_IJNS7_ILi128EEENS7_ILi96EEENS7_ILi192EEEEEELi128ENS_6half_tEfNS_4arch4Sm90ELb0ELb1ELb1ELb1ELb0ELb0ELb0ELb1ELb1ELb1ELb0ELb0EEENS1_21CollectiveEpilogueFwdINS6_IJSA_SA_SB_EEES9_SE_SG_Li256ELb1ELb1ELb0ELb0EEENS1_36VarlenDynamicPersistentTileSchedulerILi128ELi96ELi256ELi128ELb0ELb1ELb1ELb1ELb0ELb1EEEEEEEEEvNT_6ParamsE,"a",@progbits
	.sectionflags	@""
	.align	4
.nv.constant0._ZN7cutlass13device_kernelIN5flash11enable_sm90INS1_16FlashAttnFwdSm90INS1_25CollectiveMainloopFwdSm90ILi2EN4cute5tupleIJNS5_1CILi1EEES8_S8_EEENS6_IJNS7_ILi128EEENS7_ILi96EEENS7_ILi192EEEEEELi128ENS_6half_tEfNS_4arch4Sm90ELb0ELb1ELb1ELb1ELb0ELb0ELb0ELb1ELb1ELb1ELb0ELb0EEENS1_21CollectiveEpilogueFwdINS6_IJSA_SA_SB_EEES9_SE_SG_Li256ELb1ELb1ELb0ELb0EEENS1_36VarlenDynamicPersistentTileSchedulerILi128ELi96ELi256ELi128ELb0ELb1ELb1ELb1ELb0ELb1EEEEEEEEEvNT_6ParamsE:
	.zero		3584


//--------------------- .nv.constant0._ZN7cutlass13device_kernelIN5flash11enable_sm90INS1_16FlashAttnFwdSm90INS1_25CollectiveMainloopFwdSm90ILi2EN4cute5tupleIJNS5_1CILi1EEES8_S8_EEENS6_IJNS7_ILi128EEENS7_ILi96EEENS7_ILi192EEEEEELi128ENS_6half_tEfNS_4arch4Sm90ELb0ELb1ELb1ELb1ELb0ELb1ELb0ELb1ELb1ELb1ELb0ELb0EEENS1_21CollectiveEpilogueFwdINS6_IJSA_SA_SB_EEES9_SE_SG_Li256ELb1ELb1ELb0ELb0EEENS1_36VarlenDynamicPersistentTileSchedulerILi128ELi96ELi256ELi128ELb0ELb1ELb1ELb1ELb0ELb1EEEEEEEEEvNT_6ParamsE --------------------------
	.section	.nv.constant0._ZN7cutlass13device_kernelIN5flash11enable_sm90INS1_16FlashAttnFwdSm90INS1_25CollectiveMainloopFwdSm90ILi2EN4cute5tupleIJNS5_1CILi1EEES8_S8_EEENS6_IJNS7_ILi128EEENS7_ILi96EEENS7_ILi192EEEEEELi128ENS_6half_tEfNS_4arch4Sm90ELb0ELb1ELb1ELb1ELb0ELb1ELb0ELb1ELb1ELb1ELb0ELb0EEENS1_21CollectiveEpilogueFwdINS6_IJSA_SA_SB_EEES9_SE_SG_Li256ELb1ELb1ELb0ELb0EEENS1_36VarlenDynamicPersistentTileSchedulerILi128ELi96ELi256ELi128ELb0ELb1ELb1ELb1ELb0ELb1EEEEEEEEEvNT_6ParamsE,"a",@progbits
	.sectionflags	@""
	.align	4
.nv.constant0._ZN7cutlass13device_kernelIN5flash11enable_sm90INS1_16FlashAttnFwdSm90INS1_25CollectiveMainloopFwdSm90ILi2EN4cute5tupleIJNS5_1CILi1EEES8_S8_EEENS6_IJNS7_ILi128EEENS7_ILi96EEENS7_ILi192EEEEEELi128ENS_6half_tEfNS_4arch4Sm90ELb0ELb1ELb1ELb1ELb0ELb1ELb0ELb1ELb1ELb1ELb0ELb0EEENS1_21CollectiveEpilogueFwdINS6_IJSA_SA_SB_EEES9_SE_SG_Li256ELb1ELb1ELb0ELb0EEENS1_36VarlenDynamicPersistentTileSchedulerILi128ELi96ELi256ELi128ELb0ELb1ELb1ELb1ELb0ELb1EEEEEEEEEvNT_6ParamsE:
	.zero		3584


//--------------------- .nv.constant0._ZN7cutlass13device_kernelIN5flash11enable_sm90INS1_16FlashAttnFwdSm90INS1_25CollectiveMainloopFwdSm90ILi2EN4cute5tupleIJNS5_1CILi1EEES8_S8_EEENS6_IJNS7_ILi128EEESA_NS7_ILi192EEEEEELi128ENS_6half_tEfNS_4arch4Sm90ELb1ELb0ELb1ELb0ELb0ELb0ELb0ELb1ELb1ELb1ELb0ELb0EEENS1_21CollectiveEpilogueFwdINS6_IJSA_SA_SA_EEES9_SD_SF_Li256ELb0ELb1ELb0ELb0EEENS1_30DynamicPersistentTileSchedulerILi256ELi128ELb0ELb1ELb1EEEEEEEEEvNT_6ParamsE --------------------------
	.section	.nv.constant0._ZN7cutlass13device_kernelIN5flash11enable_sm90INS1_16FlashAttnFwdSm90INS1_25CollectiveMainloopFwdSm90ILi2EN4cute5tupleIJNS5_1CILi1EEES8_S8_EEENS6_IJNS7_ILi128EEESA_NS7_ILi192EEEEEELi128ENS_6half_tEfNS_4arch4Sm90ELb1ELb0ELb1ELb0ELb0ELb0ELb0ELb1ELb1ELb1ELb0ELb0EEENS1_21CollectiveEpilogueFwdINS6_IJSA_SA_SA_EEES9_SD_SF_Li256ELb0ELb1ELb0ELb0EEENS1_30DynamicPersistentTileSchedulerILi256ELi128ELb0ELb1ELb1EEEEEEEEEvNT_6ParamsE,"a",@progbits
	.sectionflags	@""
	.align	4
.nv.constant0._ZN7cutlass13device_kernelIN5flash11enable_sm90INS1_16FlashAttnFwdSm90INS1_25CollectiveMainloopFwdSm90ILi2EN4cute5tupleIJNS5_1CILi1EEES8_S8_EEENS6_IJNS7_ILi128EEESA_NS7_ILi192EEEEEELi128ENS_6half_tEfNS_4arch4Sm90ELb1ELb0ELb1ELb0ELb0ELb0ELb0ELb1ELb1ELb1ELb0ELb0EEENS1_21CollectiveEpilogueFwdINS6_IJSA_SA_SA_EEES9_SD_SF_Li256ELb0ELb1ELb0ELb0EEENS1_30DynamicPersistentTileSchedulerILi256ELi128ELb0ELb1ELb1EEEEEEEEEvNT_6ParamsE:
	.zero		3584


//--------------------- .nv.constant0._ZN7cutlass13device_kernelIN5flash11enable_sm90INS1_16FlashAttnFwdSm90INS1_25CollectiveMainloopFwdSm90ILi2EN4cute5tupleIJNS5_1CILi1EEES8_S8_EEENS6_IJNS7_ILi128EEESA_NS7_ILi192EEEEEELi128ENS_6half_tEfNS_4arch4Sm90ELb1ELb0ELb1ELb1ELb0ELb0ELb0ELb1ELb1ELb1ELb0ELb0EEENS1_21CollectiveEpilogueFwdINS6_IJSA_SA_SA_EEES9_SD_SF_Li256ELb1ELb1ELb0ELb0EEENS1_36VarlenDynamicPersistentTileSchedulerILi128ELi128ELi256ELi128ELb0ELb1ELb1ELb1ELb1ELb1EEEEEEEEEvNT_6ParamsE --------------------------
	.section	.nv.constant0._ZN7cutlass13device_kernelIN5flash11enable_sm90INS1_16FlashAttnFwdSm90INS1_25CollectiveMainloopFwdSm90ILi2EN4cute5tupleIJNS5_1CILi1EEES8_S8_EEENS6_IJNS7_ILi128EEESA_NS7_ILi192EEEEEELi128ENS_6half_tEfNS_4arch4Sm90ELb1ELb0ELb1ELb1ELb0ELb0ELb0ELb1ELb1ELb1ELb0ELb0EEENS1_21CollectiveEpilogueFwdINS6_IJSA_SA_SA_EEES9_SD_SF_Li256ELb1ELb1ELb0ELb0EEENS1_36VarlenDynamicPersistentTileSchedulerILi128ELi128ELi256ELi128ELb0ELb1ELb1ELb1ELb1ELb1EEEEEEEEEvNT_6ParamsE,"a",@progbits
	.sectionflags	@""
	.align	4
.nv.constant0._ZN7cutlass13device_kernelIN5flash11enable_sm90INS1_16FlashAttnFwdSm90INS1_25CollectiveMainloopFwdSm90ILi2EN4cute5tupleIJNS5_1CILi1EEES8_S8_EEENS6_IJNS7_ILi128EEESA_NS7_ILi192EEEEEELi128ENS_6half_tEfNS_4arch4Sm90ELb1ELb0ELb1ELb1ELb0ELb0ELb0ELb1ELb1ELb1ELb0ELb0EEENS1_21CollectiveEpilogueFwdINS6_IJSA_SA_SA_EEES9_SD_SF_Li256ELb1ELb1ELb0ELb0EEENS1_36VarlenDynamicPersistentTileSchedulerILi128ELi128ELi256ELi128ELb0ELb1ELb1ELb1ELb1ELb1EEEEEEEEEvNT_6ParamsE:
	.zero		3584


//--------------------- .nv.constant0._ZN7cutlass13device_kernelIN5flash11enable_sm90INS1_16FlashAttnFwdSm90INS1_25CollectiveMainloopFwdSm90ILi2EN4cute5tupleIJNS5_1CILi1EEES8_S8_EEENS6_IJNS7_ILi128EEESA_NS7_ILi192EEEEEELi128ENS_6half_tEfNS_4arch4Sm90ELb1ELb0ELb1ELb1ELb0ELb1ELb0ELb1ELb1ELb1ELb0ELb0EEENS1_21CollectiveEpilogueFwdINS6_IJSA_SA_SA_EEES9_SD_SF_Li256ELb1ELb1ELb0ELb0EEENS1_36VarlenDynamicPersistentTileSchedulerILi128ELi128ELi256ELi128ELb0ELb1ELb1ELb1ELb1ELb1EEEEEEEEEvNT_6ParamsE --------------------------
	.section	.nv.constant0._ZN7cutlass13device_kernelIN5flash11enable_sm90INS1_16FlashAttnFwdSm90INS1_25CollectiveMainloopFwdSm90ILi2EN4cute5tupleIJNS5_1CILi1EEES8_S8_EEENS6_IJNS7_ILi128EEESA_NS7_ILi192EEEEEELi128ENS_6half_tEfNS_4arch4Sm90ELb1ELb0ELb1ELb1ELb0ELb1ELb0ELb1ELb1ELb1ELb0ELb0EEENS1_21CollectiveEpilogueFwdINS6_IJSA_SA_SA_EEES9_SD_SF_Li256ELb1ELb1ELb0ELb0EEENS1_36VarlenDynamicPersistentTileSchedulerILi128ELi128ELi256ELi128ELb0ELb1ELb1ELb1ELb1ELb1EEEEEEEEEvNT_6ParamsE,"a",@progbits
	.sectionflags	@""
	.align	4
.nv.constant0._ZN7cutlass13device_kernelIN5flash11enable_sm90INS1_16FlashAttnFwdSm90INS1_25CollectiveMainloopFwdSm90ILi2EN4cute5tupleIJNS5_1CILi1EEES8_S8_EEENS6_IJNS7_ILi128EEESA_NS7_ILi192EEEEEELi128ENS_6half_tEfNS_4arch4Sm90ELb1ELb0ELb1ELb1ELb0ELb1ELb0ELb1ELb1ELb1ELb0ELb0EEENS1_21CollectiveEpilogueFwdINS6_IJSA_SA_SA_EEES9_SD_SF_Li256ELb1ELb1ELb0ELb0EEENS1_36VarlenDynamicPersistentTileSchedulerILi128ELi128ELi256ELi128ELb0ELb1ELb1ELb1ELb1ELb1EEEEEEEEEvNT_6ParamsE:
	.zero		3584


//--------------------- SYMBOLS --------------------------

	.type		.nv.reservedSmem.offset0,@object
	.size		.nv.reservedSmem.offset0,0x4
